//
// Generated by NVIDIA NVVM Compiler
//
// Compiler Build ID: CL-36424714
// Cuda compilation tools, release 13.0, V13.0.88
// Based on NVVM 20.0.0
//

.version 9.0
.target sm_100
.address_size 64

	// .globl	_Z9addKernelPiS_S_iyiii
.extern .func  (.param .b64 func_retval0) malloc
(
	.param .b64 malloc_param_0
)
;
.global .align 4 .b8 precalc_xorwow_matrix[102400];
.global .align 4 .b8 precalc_xorwow_offset_matrix[102400];
.global .align 4 .b8 mrg32k3aM1[2304];
.global .align 4 .b8 mrg32k3aM2[2304];
.global .align 4 .b8 mrg32k3aM1SubSeq[2016];
.global .align 4 .b8 mrg32k3aM2SubSeq[2016];
.global .align 4 .b8 mrg32k3aM1Seq[2304];
.global .align 4 .b8 mrg32k3aM2Seq[2304];
.const .align 8 .b8 __cr_lgamma_table[72];
.const .align 4 .b8 dev_pos[8];
.extern .shared .align 16 .b8 shared_tablero[];

.visible .entry _Z9addKernelPiS_S_iyiii(
	.param .u64 .ptr .align 1 _Z9addKernelPiS_S_iyiii_param_0,
	.param .u64 .ptr .align 1 _Z9addKernelPiS_S_iyiii_param_1,
	.param .u64 .ptr .align 1 _Z9addKernelPiS_S_iyiii_param_2,
	.param .u32 _Z9addKernelPiS_S_iyiii_param_3,
	.param .u64 _Z9addKernelPiS_S_iyiii_param_4,
	.param .u32 _Z9addKernelPiS_S_iyiii_param_5,
	.param .u32 _Z9addKernelPiS_S_iyiii_param_6,
	.param .u32 _Z9addKernelPiS_S_iyiii_param_7
)
{
	.local .align 8 .b8 	__local_depot0[96];
	.reg .b64 	%SP;
	.reg .b64 	%SPL;
	.reg .pred 	%p<269>;
	.reg .b32 	%r<2787>;
	.reg .b64 	%rd<167>;

	mov.u64 	%SPL, __local_depot0;
	ld.param.u64 	%rd42, [_Z9addKernelPiS_S_iyiii_param_0];
	ld.param.u64 	%rd43, [_Z9addKernelPiS_S_iyiii_param_1];
	ld.param.u64 	%rd44, [_Z9addKernelPiS_S_iyiii_param_2];
	ld.param.u32 	%r1191, [_Z9addKernelPiS_S_iyiii_param_3];
	ld.param.u32 	%r1193, [_Z9addKernelPiS_S_iyiii_param_6];
	ld.param.u32 	%r1195, [_Z9addKernelPiS_S_iyiii_param_7];
	cvta.to.global.u64 	%rd1, %rd44;
	cvta.to.global.u64 	%rd2, %rd43;
	cvta.to.global.u64 	%rd3, %rd42;
	add.u64 	%rd4, %SPL, 0;
	add.u64 	%rd5, %SPL, 48;
	mov.u32 	%r1196, %ctaid.x;
	mov.u32 	%r1, %ntid.x;
	mul.lo.s32 	%r2, %r1196, %r1;
	mov.u32 	%r3, %tid.x;
	add.s32 	%r4, %r2, %r3;
	mov.u32 	%r1197, %ctaid.y;
	mov.u32 	%r5, %ntid.y;
	mul.lo.s32 	%r6, %r1197, %r5;
	mov.u32 	%r7, %tid.y;
	add.s32 	%r1198, %r6, %r7;
	setp.ge.s32 	%p6, %r4, %r1193;
	setp.ge.s32 	%p7, %r1198, %r1195;
	or.pred  	%p8, %p6, %p7;
	@%p8 bra 	$L__BB0_371;
	mad.lo.s32 	%r9, %r1195, %r4, %r1198;
	ld.const.u32 	%r10, [dev_pos];
	ld.const.u32 	%r1199, [dev_pos+4];
	mad.lo.s32 	%r12, %r10, %r1195, %r1199;
	mul.wide.s32 	%rd47, %r9, 4;
	add.s64 	%rd6, %rd3, %rd47;
	ld.global.u32 	%r13, [%rd6];
	mad.lo.s32 	%r1200, %r3, %r5, %r7;
	shl.b32 	%r1201, %r1200, 2;
	mov.u32 	%r1202, shared_tablero;
	add.s32 	%r1203, %r1202, %r1201;
	st.shared.u32 	[%r1203], %r13;
	bar.sync 	0;
	setp.lt.u32 	%p9, %r10, %r2;
	add.s32 	%r1204, %r2, %r1;
	setp.ge.u32 	%p10, %r10, %r1204;
	setp.lt.u32 	%p11, %r1199, %r6;
	or.pred  	%p12, %p9, %p11;
	or.pred  	%p13, %p12, %p10;
	add.s32 	%r1205, %r6, %r5;
	setp.ge.u32 	%p14, %r1199, %r1205;
	mul.wide.s32 	%rd48, %r12, 4;
	add.s64 	%rd7, %rd3, %rd48;
	or.pred  	%p15, %p13, %p14;
	@%p15 bra 	$L__BB0_3;
	rem.u32 	%r1206, %r10, %r1;
	rem.u32 	%r1207, %r1199, %r5;
	mad.lo.s32 	%r1208, %r1206, %r5, %r1207;
	shl.b32 	%r1209, %r1208, 2;
	add.s32 	%r1211, %r1202, %r1209;
	ld.shared.u32 	%r2180, [%r1211];
	bra.uni 	$L__BB0_4;
$L__BB0_3:
	ld.global.u32 	%r2180, [%rd7];
$L__BB0_4:
	setp.eq.s32 	%p16, %r2180, 9;
	@%p16 bra 	$L__BB0_9;
	setp.ne.s32 	%p17, %r2180, 8;
	@%p17 bra 	$L__BB0_11;
	setp.ne.s32 	%p20, %r1191, 0;
	@%p20 bra 	$L__BB0_8;
	div.s32 	%r1222, %r9, %r1195;
	div.s32 	%r1223, %r12, %r1195;
	setp.eq.s32 	%p268, %r1222, %r1223;
	bra.uni 	$L__BB0_115;
$L__BB0_8:
	rem.s32 	%r1220, %r9, %r1195;
	rem.s32 	%r1221, %r12, %r1195;
	setp.eq.s32 	%p268, %r1220, %r1221;
	bra.uni 	$L__BB0_115;
$L__BB0_9:
	div.s32 	%r1212, %r12, %r1195;
	div.s32 	%r1213, %r9, %r1195;
	sub.s32 	%r1214, %r1212, %r1213;
	abs.s32 	%r1215, %r1214;
	setp.gt.s32 	%p19, %r1215, 4;
	mov.pred 	%p268, 0;
	@%p19 bra 	$L__BB0_115;
	rem.s32 	%r1216, %r12, %r1195;
	rem.s32 	%r1217, %r9, %r1195;
	sub.s32 	%r1218, %r1216, %r1217;
	abs.s32 	%r1219, %r1218;
	setp.lt.s32 	%p268, %r1219, 5;
	bra.uni 	$L__BB0_115;
$L__BB0_11:
	setp.lt.s32 	%p21, %r2180, 11;
	@%p21 bra 	$L__BB0_13;
	mul.hi.u32 	%r1416, %r2180, -858993459;
	shr.u32 	%r1417, %r1416, 3;
	mul.lo.s32 	%r1418, %r1417, 10;
	sub.s32 	%r1419, %r2180, %r1418;
	setp.eq.s32 	%p268, %r13, %r1419;
	bra.uni 	$L__BB0_115;
$L__BB0_13:
	setp.eq.s32 	%p23, %r9, %r12;
	mov.pred 	%p22, -1;
	mov.pred 	%p268, %p22;
	@%p23 bra 	$L__BB0_115;
	ld.global.u32 	%r1224, [%rd6];
	ld.global.u32 	%r1225, [%rd7];
	setp.ne.s32 	%p25, %r1224, %r1225;
	mov.pred 	%p24, 0;
	mov.pred 	%p268, %p24;
	@%p25 bra 	$L__BB0_115;
	mul.lo.s32 	%r17, %r1195, %r1193;
	mul.wide.s32 	%rd8, %r17, 4;
	{ // callseq 0, 0
	.param .b64 param0;
	st.param.b64 	[param0], %rd8;
	.param .b64 retval0;
	call.uni (retval0), 
	malloc, 
	(
	param0
	);
	ld.param.b64 	%rd49, [retval0];
	} // callseq 0
	setp.lt.s32 	%p26, %r17, 1;
	@%p26 bra 	$L__BB0_28;
	add.s32 	%r1227, %r17, -1;
	and.b32  	%r18, %r17, 15;
	setp.lt.u32 	%p27, %r1227, 15;
	mov.b32 	%r2183, 0;
	@%p27 bra 	$L__BB0_19;
	and.b32  	%r2183, %r17, 2147483632;
	mov.b32 	%r2181, 0;
$L__BB0_18:
	.pragma "nounroll";
	mul.wide.u32 	%rd50, %r2181, 4;
	add.s64 	%rd51, %rd49, %rd50;
	mov.b32 	%r1229, 0;
	st.u32 	[%rd51], %r1229;
	st.u32 	[%rd51+4], %r1229;
	st.u32 	[%rd51+8], %r1229;
	st.u32 	[%rd51+12], %r1229;
	st.u32 	[%rd51+16], %r1229;
	st.u32 	[%rd51+20], %r1229;
	st.u32 	[%rd51+24], %r1229;
	st.u32 	[%rd51+28], %r1229;
	st.u32 	[%rd51+32], %r1229;
	st.u32 	[%rd51+36], %r1229;
	st.u32 	[%rd51+40], %r1229;
	st.u32 	[%rd51+44], %r1229;
	st.u32 	[%rd51+48], %r1229;
	st.u32 	[%rd51+52], %r1229;
	st.u32 	[%rd51+56], %r1229;
	st.u32 	[%rd51+60], %r1229;
	add.s32 	%r2181, %r2181, 16;
	setp.ne.s32 	%p28, %r2181, %r2183;
	@%p28 bra 	$L__BB0_18;
$L__BB0_19:
	setp.eq.s32 	%p29, %r18, 0;
	@%p29 bra 	$L__BB0_28;
	and.b32  	%r23, %r17, 7;
	setp.lt.u32 	%p30, %r18, 8;
	@%p30 bra 	$L__BB0_22;
	mul.wide.u32 	%rd52, %r2183, 4;
	add.s64 	%rd53, %rd49, %rd52;
	mov.b32 	%r1230, 0;
	st.u32 	[%rd53], %r1230;
	st.u32 	[%rd53+4], %r1230;
	st.u32 	[%rd53+8], %r1230;
	st.u32 	[%rd53+12], %r1230;
	st.u32 	[%rd53+16], %r1230;
	st.u32 	[%rd53+20], %r1230;
	st.u32 	[%rd53+24], %r1230;
	st.u32 	[%rd53+28], %r1230;
	add.s32 	%r2183, %r2183, 8;
$L__BB0_22:
	setp.eq.s32 	%p31, %r23, 0;
	@%p31 bra 	$L__BB0_28;
	and.b32  	%r26, %r17, 3;
	setp.lt.u32 	%p32, %r23, 4;
	@%p32 bra 	$L__BB0_25;
	mul.wide.u32 	%rd54, %r2183, 4;
	add.s64 	%rd55, %rd49, %rd54;
	mov.b32 	%r1231, 0;
	st.u32 	[%rd55], %r1231;
	st.u32 	[%rd55+4], %r1231;
	st.u32 	[%rd55+8], %r1231;
	st.u32 	[%rd55+12], %r1231;
	add.s32 	%r2183, %r2183, 4;
$L__BB0_25:
	setp.eq.s32 	%p33, %r26, 0;
	@%p33 bra 	$L__BB0_28;
	mov.b32 	%r2186, 0;
$L__BB0_27:
	.pragma "nounroll";
	mul.wide.u32 	%rd56, %r2183, 4;
	add.s64 	%rd57, %rd49, %rd56;
	mov.b32 	%r1233, 0;
	st.u32 	[%rd57], %r1233;
	add.s32 	%r2183, %r2183, 1;
	add.s32 	%r2186, %r2186, 1;
	setp.ne.s32 	%p34, %r2186, %r26;
	@%p34 bra 	$L__BB0_27;
$L__BB0_28:
	{ // callseq 1, 0
	.param .b64 param0;
	st.param.b64 	[param0], %rd8;
	.param .b64 retval0;
	call.uni (retval0), 
	malloc, 
	(
	param0
	);
	ld.param.b64 	%rd58, [retval0];
	} // callseq 1
	@%p26 bra 	$L__BB0_41;
	add.s32 	%r1235, %r17, -1;
	and.b32  	%r33, %r17, 15;
	setp.lt.u32 	%p36, %r1235, 15;
	mov.b32 	%r2189, 0;
	@%p36 bra 	$L__BB0_32;
	and.b32  	%r2189, %r17, 2147483632;
	mov.b32 	%r2187, 0;
$L__BB0_31:
	.pragma "nounroll";
	mul.wide.u32 	%rd59, %r2187, 4;
	add.s64 	%rd60, %rd58, %rd59;
	mov.b32 	%r1237, 0;
	st.u32 	[%rd60], %r1237;
	st.u32 	[%rd60+4], %r1237;
	st.u32 	[%rd60+8], %r1237;
	st.u32 	[%rd60+12], %r1237;
	st.u32 	[%rd60+16], %r1237;
	st.u32 	[%rd60+20], %r1237;
	st.u32 	[%rd60+24], %r1237;
	st.u32 	[%rd60+28], %r1237;
	st.u32 	[%rd60+32], %r1237;
	st.u32 	[%rd60+36], %r1237;
	st.u32 	[%rd60+40], %r1237;
	st.u32 	[%rd60+44], %r1237;
	st.u32 	[%rd60+48], %r1237;
	st.u32 	[%rd60+52], %r1237;
	st.u32 	[%rd60+56], %r1237;
	st.u32 	[%rd60+60], %r1237;
	add.s32 	%r2187, %r2187, 16;
	setp.ne.s32 	%p37, %r2187, %r2189;
	@%p37 bra 	$L__BB0_31;
$L__BB0_32:
	setp.eq.s32 	%p38, %r33, 0;
	@%p38 bra 	$L__BB0_41;
	and.b32  	%r38, %r17, 7;
	setp.lt.u32 	%p39, %r33, 8;
	@%p39 bra 	$L__BB0_35;
	mul.wide.u32 	%rd61, %r2189, 4;
	add.s64 	%rd62, %rd58, %rd61;
	mov.b32 	%r1238, 0;
	st.u32 	[%rd62], %r1238;
	st.u32 	[%rd62+4], %r1238;
	st.u32 	[%rd62+8], %r1238;
	st.u32 	[%rd62+12], %r1238;
	st.u32 	[%rd62+16], %r1238;
	st.u32 	[%rd62+20], %r1238;
	st.u32 	[%rd62+24], %r1238;
	st.u32 	[%rd62+28], %r1238;
	add.s32 	%r2189, %r2189, 8;
$L__BB0_35:
	setp.eq.s32 	%p40, %r38, 0;
	@%p40 bra 	$L__BB0_41;
	and.b32  	%r41, %r17, 3;
	setp.lt.u32 	%p41, %r38, 4;
	@%p41 bra 	$L__BB0_38;
	mul.wide.u32 	%rd63, %r2189, 4;
	add.s64 	%rd64, %rd58, %rd63;
	mov.b32 	%r1239, 0;
	st.u32 	[%rd64], %r1239;
	st.u32 	[%rd64+4], %r1239;
	st.u32 	[%rd64+8], %r1239;
	st.u32 	[%rd64+12], %r1239;
	add.s32 	%r2189, %r2189, 4;
$L__BB0_38:
	setp.eq.s32 	%p42, %r41, 0;
	@%p42 bra 	$L__BB0_41;
	mov.b32 	%r2192, 0;
$L__BB0_40:
	.pragma "nounroll";
	mul.wide.u32 	%rd65, %r2189, 4;
	add.s64 	%rd66, %rd58, %rd65;
	mov.b32 	%r1241, 0;
	st.u32 	[%rd66], %r1241;
	add.s32 	%r2189, %r2189, 1;
	add.s32 	%r2192, %r2192, 1;
	setp.ne.s32 	%p43, %r2192, %r41;
	@%p43 bra 	$L__BB0_40;
$L__BB0_41:
	setp.gt.s32 	%p44, %r17, 0;
	{ // callseq 2, 0
	.param .b64 param0;
	st.param.b64 	[param0], %rd8;
	.param .b64 retval0;
	call.uni (retval0), 
	malloc, 
	(
	param0
	);
	ld.param.b64 	%rd67, [retval0];
	} // callseq 2
	mul.wide.s32 	%rd68, %r9, 4;
	add.s64 	%rd69, %rd49, %rd68;
	mov.b32 	%r1242, 1;
	st.u32 	[%rd69], %r1242;
	add.s64 	%rd70, %rd58, %rd68;
	st.u32 	[%rd70], %r1242;
	st.u32 	[%rd67], %r9;
	@%p44 bra 	$L__BB0_72;
	mov.b32 	%r2204, 1;
$L__BB0_43:
	mov.u32 	%r72, %r2204;
	add.s32 	%r2204, %r72, -1;
	mul.wide.u32 	%rd71, %r2204, 4;
	add.s64 	%rd19, %rd67, %rd71;
	ld.u32 	%r74, [%rd19];
	add.s32 	%r75, %r74, 1;
	setp.lt.s32 	%p45, %r74, -1;
	setp.ge.s32 	%p46, %r75, %r17;
	or.pred  	%p47, %p45, %p46;
	@%p47 bra 	$L__BB0_50;
	div.u32 	%r1244, %r75, %r1195;
	div.s32 	%r1245, %r74, %r1195;
	setp.eq.s32 	%p48, %r1244, %r1245;
	@%p48 bra 	$L__BB0_46;
	rem.u32 	%r1246, %r75, %r1195;
	rem.s32 	%r1247, %r74, %r1195;
	setp.ne.s32 	%p49, %r1246, %r1247;
	@%p49 bra 	$L__BB0_50;
$L__BB0_46:
	mul.wide.u32 	%rd72, %r75, 4;
	add.s64 	%rd20, %rd49, %rd72;
	ld.u32 	%r1248, [%rd20];
	setp.eq.s32 	%p50, %r1248, 1;
	@%p50 bra 	$L__BB0_50;
	ld.global.u32 	%r1249, [%rd7];
	mul.wide.u32 	%rd73, %r75, 4;
	add.s64 	%rd74, %rd3, %rd73;
	ld.global.u32 	%r1250, [%rd74];
	setp.ne.s32 	%p51, %r1249, %r1250;
	@%p51 bra 	$L__BB0_50;
	setp.eq.s32 	%p53, %r75, %r12;
	mov.pred 	%p268, %p22;
	@%p53 bra 	$L__BB0_115;
	mov.b32 	%r1251, 1;
	st.u32 	[%rd20], %r1251;
	mul.wide.u32 	%rd75, %r75, 4;
	add.s64 	%rd76, %rd58, %rd75;
	st.u32 	[%rd76], %r1251;
	st.u32 	[%rd19], %r75;
	mov.u32 	%r2204, %r72;
$L__BB0_50:
	add.s32 	%r77, %r74, -1;
	setp.lt.s32 	%p54, %r74, 1;
	setp.gt.s32 	%p55, %r74, %r17;
	or.pred  	%p56, %p54, %p55;
	@%p56 bra 	$L__BB0_57;
	div.u32 	%r1252, %r77, %r1195;
	div.s32 	%r1253, %r74, %r1195;
	setp.eq.s32 	%p57, %r1252, %r1253;
	@%p57 bra 	$L__BB0_53;
	rem.u32 	%r1254, %r77, %r1195;
	rem.s32 	%r1255, %r74, %r1195;
	setp.ne.s32 	%p58, %r1254, %r1255;
	@%p58 bra 	$L__BB0_57;
$L__BB0_53:
	mul.wide.u32 	%rd77, %r77, 4;
	add.s64 	%rd21, %rd49, %rd77;
	ld.u32 	%r1256, [%rd21];
	setp.eq.s32 	%p59, %r1256, 1;
	@%p59 bra 	$L__BB0_57;
	ld.global.u32 	%r1257, [%rd7];
	mul.wide.u32 	%rd78, %r77, 4;
	add.s64 	%rd79, %rd3, %rd78;
	ld.global.u32 	%r1258, [%rd79];
	setp.ne.s32 	%p60, %r1257, %r1258;
	@%p60 bra 	$L__BB0_57;
	setp.eq.s32 	%p62, %r77, %r12;
	mov.pred 	%p268, %p22;
	@%p62 bra 	$L__BB0_115;
	mov.b32 	%r1259, 1;
	st.u32 	[%rd21], %r1259;
	mul.wide.u32 	%rd80, %r77, 4;
	add.s64 	%rd81, %rd58, %rd80;
	st.u32 	[%rd81], %r1259;
	add.s32 	%r78, %r2204, 1;
	mul.wide.u32 	%rd82, %r2204, 4;
	add.s64 	%rd83, %rd67, %rd82;
	st.u32 	[%rd83], %r77;
	mov.u32 	%r2204, %r78;
$L__BB0_57:
	add.s32 	%r80, %r1195, %r74;
	setp.lt.s32 	%p63, %r80, 0;
	setp.ge.s32 	%p64, %r80, %r17;
	or.pred  	%p65, %p63, %p64;
	@%p65 bra 	$L__BB0_64;
	div.u32 	%r1260, %r80, %r1195;
	div.s32 	%r1261, %r74, %r1195;
	setp.eq.s32 	%p66, %r1260, %r1261;
	@%p66 bra 	$L__BB0_60;
	rem.u32 	%r1262, %r80, %r1195;
	rem.s32 	%r1263, %r74, %r1195;
	setp.ne.s32 	%p67, %r1262, %r1263;
	@%p67 bra 	$L__BB0_64;
$L__BB0_60:
	mul.wide.u32 	%rd84, %r80, 4;
	add.s64 	%rd22, %rd49, %rd84;
	ld.u32 	%r1264, [%rd22];
	setp.eq.s32 	%p68, %r1264, 1;
	@%p68 bra 	$L__BB0_64;
	ld.global.u32 	%r1265, [%rd7];
	mul.wide.u32 	%rd85, %r80, 4;
	add.s64 	%rd86, %rd3, %rd85;
	ld.global.u32 	%r1266, [%rd86];
	setp.ne.s32 	%p69, %r1265, %r1266;
	@%p69 bra 	$L__BB0_64;
	setp.eq.s32 	%p71, %r80, %r12;
	mov.pred 	%p268, %p22;
	@%p71 bra 	$L__BB0_115;
	mov.b32 	%r1267, 1;
	st.u32 	[%rd22], %r1267;
	mul.wide.u32 	%rd87, %r80, 4;
	add.s64 	%rd88, %rd58, %rd87;
	st.u32 	[%rd88], %r1267;
	add.s32 	%r81, %r2204, 1;
	mul.wide.u32 	%rd89, %r2204, 4;
	add.s64 	%rd90, %rd67, %rd89;
	st.u32 	[%rd90], %r80;
	mov.u32 	%r2204, %r81;
$L__BB0_64:
	sub.s32 	%r83, %r74, %r1195;
	setp.lt.s32 	%p72, %r83, 0;
	setp.ge.s32 	%p73, %r83, %r17;
	or.pred  	%p74, %p72, %p73;
	@%p74 bra 	$L__BB0_71;
	div.u32 	%r1268, %r83, %r1195;
	div.s32 	%r1269, %r74, %r1195;
	setp.eq.s32 	%p75, %r1268, %r1269;
	@%p75 bra 	$L__BB0_67;
	rem.u32 	%r1270, %r83, %r1195;
	rem.s32 	%r1271, %r74, %r1195;
	setp.ne.s32 	%p76, %r1270, %r1271;
	@%p76 bra 	$L__BB0_71;
$L__BB0_67:
	mul.wide.u32 	%rd91, %r83, 4;
	add.s64 	%rd23, %rd49, %rd91;
	ld.u32 	%r1272, [%rd23];
	setp.eq.s32 	%p77, %r1272, 1;
	@%p77 bra 	$L__BB0_71;
	ld.global.u32 	%r1273, [%rd7];
	mul.wide.u32 	%rd92, %r83, 4;
	add.s64 	%rd93, %rd3, %rd92;
	ld.global.u32 	%r1274, [%rd93];
	setp.ne.s32 	%p78, %r1273, %r1274;
	@%p78 bra 	$L__BB0_71;
	setp.eq.s32 	%p80, %r83, %r12;
	mov.pred 	%p268, %p22;
	@%p80 bra 	$L__BB0_115;
	mov.b32 	%r1275, 1;
	st.u32 	[%rd23], %r1275;
	mul.wide.u32 	%rd94, %r83, 4;
	add.s64 	%rd95, %rd58, %rd94;
	st.u32 	[%rd95], %r1275;
	add.s32 	%r84, %r2204, 1;
	mul.wide.u32 	%rd96, %r2204, 4;
	add.s64 	%rd97, %rd67, %rd96;
	st.u32 	[%rd97], %r83;
	mov.u32 	%r2204, %r84;
$L__BB0_71:
	setp.ne.s32 	%p82, %r2204, 0;
	mov.pred 	%p268, %p24;
	@%p82 bra 	$L__BB0_43;
	bra.uni 	$L__BB0_115;
$L__BB0_72:
	and.b32  	%r48, %r17, 15;
	mov.b32 	%r2195, 1;
$L__BB0_73:
	mov.u32 	%r49, %r2195;
	add.s32 	%r2195, %r49, -1;
	mul.wide.u32 	%rd98, %r2195, 4;
	add.s64 	%rd12, %rd67, %rd98;
	ld.u32 	%r51, [%rd12];
	add.s32 	%r52, %r51, 1;
	setp.ge.u32 	%p83, %r52, %r17;
	@%p83 bra 	$L__BB0_80;
	div.u32 	%r1277, %r52, %r1195;
	div.s32 	%r1278, %r51, %r1195;
	setp.eq.s32 	%p84, %r1277, %r1278;
	@%p84 bra 	$L__BB0_76;
	rem.u32 	%r1279, %r52, %r1195;
	rem.s32 	%r1280, %r51, %r1195;
	setp.ne.s32 	%p85, %r1279, %r1280;
	@%p85 bra 	$L__BB0_80;
$L__BB0_76:
	mul.wide.u32 	%rd99, %r52, 4;
	add.s64 	%rd13, %rd49, %rd99;
	ld.u32 	%r1281, [%rd13];
	setp.eq.s32 	%p86, %r1281, 1;
	@%p86 bra 	$L__BB0_80;
	ld.global.u32 	%r1282, [%rd7];
	mul.wide.u32 	%rd100, %r52, 4;
	add.s64 	%rd101, %rd3, %rd100;
	ld.global.u32 	%r1283, [%rd101];
	setp.ne.s32 	%p87, %r1282, %r1283;
	@%p87 bra 	$L__BB0_80;
	setp.eq.s32 	%p89, %r52, %r12;
	mov.pred 	%p268, %p22;
	@%p89 bra 	$L__BB0_115;
	mov.b32 	%r1284, 1;
	st.u32 	[%rd13], %r1284;
	mul.wide.u32 	%rd102, %r52, 4;
	add.s64 	%rd103, %rd58, %rd102;
	st.u32 	[%rd103], %r1284;
	st.u32 	[%rd12], %r52;
	mov.u32 	%r2195, %r49;
$L__BB0_80:
	add.s32 	%r54, %r51, -1;
	setp.ge.u32 	%p90, %r54, %r17;
	@%p90 bra 	$L__BB0_87;
	div.u32 	%r1285, %r54, %r1195;
	div.s32 	%r1286, %r51, %r1195;
	setp.eq.s32 	%p91, %r1285, %r1286;
	@%p91 bra 	$L__BB0_83;
	rem.u32 	%r1287, %r54, %r1195;
	rem.s32 	%r1288, %r51, %r1195;
	setp.ne.s32 	%p92, %r1287, %r1288;
	@%p92 bra 	$L__BB0_87;
$L__BB0_83:
	mul.wide.u32 	%rd104, %r54, 4;
	add.s64 	%rd14, %rd49, %rd104;
	ld.u32 	%r1289, [%rd14];
	setp.eq.s32 	%p93, %r1289, 1;
	@%p93 bra 	$L__BB0_87;
	ld.global.u32 	%r1290, [%rd7];
	mul.wide.u32 	%rd105, %r54, 4;
	add.s64 	%rd106, %rd3, %rd105;
	ld.global.u32 	%r1291, [%rd106];
	setp.ne.s32 	%p94, %r1290, %r1291;
	@%p94 bra 	$L__BB0_87;
	setp.eq.s32 	%p96, %r54, %r12;
	mov.pred 	%p268, %p22;
	@%p96 bra 	$L__BB0_115;
	mov.b32 	%r1292, 1;
	st.u32 	[%rd14], %r1292;
	mul.wide.u32 	%rd107, %r54, 4;
	add.s64 	%rd108, %rd58, %rd107;
	st.u32 	[%rd108], %r1292;
	add.s32 	%r55, %r2195, 1;
	mul.wide.u32 	%rd109, %r2195, 4;
	add.s64 	%rd110, %rd67, %rd109;
	st.u32 	[%rd110], %r54;
	mov.u32 	%r2195, %r55;
$L__BB0_87:
	add.s32 	%r57, %r1195, %r51;
	setp.ge.u32 	%p97, %r57, %r17;
	@%p97 bra 	$L__BB0_94;
	div.u32 	%r1293, %r57, %r1195;
	div.s32 	%r1294, %r51, %r1195;
	setp.eq.s32 	%p98, %r1293, %r1294;
	@%p98 bra 	$L__BB0_90;
	rem.u32 	%r1295, %r57, %r1195;
	rem.s32 	%r1296, %r51, %r1195;
	setp.ne.s32 	%p99, %r1295, %r1296;
	@%p99 bra 	$L__BB0_94;
$L__BB0_90:
	mul.wide.u32 	%rd111, %r57, 4;
	add.s64 	%rd15, %rd49, %rd111;
	ld.u32 	%r1297, [%rd15];
	setp.eq.s32 	%p100, %r1297, 1;
	@%p100 bra 	$L__BB0_94;
	ld.global.u32 	%r1298, [%rd7];
	mul.wide.u32 	%rd112, %r57, 4;
	add.s64 	%rd113, %rd3, %rd112;
	ld.global.u32 	%r1299, [%rd113];
	setp.ne.s32 	%p101, %r1298, %r1299;
	@%p101 bra 	$L__BB0_94;
	setp.eq.s32 	%p103, %r57, %r12;
	mov.pred 	%p268, %p22;
	@%p103 bra 	$L__BB0_115;
	mov.b32 	%r1300, 1;
	st.u32 	[%rd15], %r1300;
	mul.wide.u32 	%rd114, %r57, 4;
	add.s64 	%rd115, %rd58, %rd114;
	st.u32 	[%rd115], %r1300;
	add.s32 	%r58, %r2195, 1;
	mul.wide.u32 	%rd116, %r2195, 4;
	add.s64 	%rd117, %rd67, %rd116;
	st.u32 	[%rd117], %r57;
	mov.u32 	%r2195, %r58;
$L__BB0_94:
	sub.s32 	%r60, %r51, %r1195;
	setp.ge.u32 	%p104, %r60, %r17;
	@%p104 bra 	$L__BB0_101;
	div.u32 	%r1301, %r60, %r1195;
	div.s32 	%r1302, %r51, %r1195;
	setp.eq.s32 	%p105, %r1301, %r1302;
	@%p105 bra 	$L__BB0_97;
	rem.u32 	%r1303, %r60, %r1195;
	rem.s32 	%r1304, %r51, %r1195;
	setp.ne.s32 	%p106, %r1303, %r1304;
	@%p106 bra 	$L__BB0_101;
$L__BB0_97:
	mul.wide.u32 	%rd118, %r60, 4;
	add.s64 	%rd16, %rd49, %rd118;
	ld.u32 	%r1305, [%rd16];
	setp.eq.s32 	%p107, %r1305, 1;
	@%p107 bra 	$L__BB0_101;
	ld.global.u32 	%r1306, [%rd7];
	mul.wide.u32 	%rd119, %r60, 4;
	add.s64 	%rd120, %rd3, %rd119;
	ld.global.u32 	%r1307, [%rd120];
	setp.ne.s32 	%p108, %r1306, %r1307;
	@%p108 bra 	$L__BB0_101;
	setp.eq.s32 	%p110, %r60, %r12;
	mov.pred 	%p268, %p22;
	@%p110 bra 	$L__BB0_115;
	mov.b32 	%r1308, 1;
	st.u32 	[%rd16], %r1308;
	mul.wide.u32 	%rd121, %r60, 4;
	add.s64 	%rd122, %rd58, %rd121;
	st.u32 	[%rd122], %r1308;
	add.s32 	%r61, %r2195, 1;
	mul.wide.u32 	%rd123, %r2195, 4;
	add.s64 	%rd124, %rd67, %rd123;
	st.u32 	[%rd124], %r60;
	mov.u32 	%r2195, %r61;
$L__BB0_101:
	add.s32 	%r1310, %r17, -1;
	setp.lt.u32 	%p111, %r1310, 15;
	mov.b32 	%r2200, 0;
	@%p111 bra 	$L__BB0_104;
	mov.b32 	%r2198, 0;
$L__BB0_103:
	.pragma "nounroll";
	mul.wide.u32 	%rd125, %r2198, 4;
	add.s64 	%rd126, %rd49, %rd125;
	ld.u32 	%r1312, [%rd126];
	add.s64 	%rd127, %rd58, %rd125;
	ld.u32 	%r1313, [%rd127];
	or.b32  	%r1314, %r1313, %r1312;
	st.u32 	[%rd126], %r1314;
	mov.b32 	%r1315, 0;
	st.u32 	[%rd127], %r1315;
	ld.u32 	%r1316, [%rd126+4];
	ld.u32 	%r1317, [%rd127+4];
	or.b32  	%r1318, %r1317, %r1316;
	st.u32 	[%rd126+4], %r1318;
	st.u32 	[%rd127+4], %r1315;
	ld.u32 	%r1319, [%rd126+8];
	ld.u32 	%r1320, [%rd127+8];
	or.b32  	%r1321, %r1320, %r1319;
	st.u32 	[%rd126+8], %r1321;
	st.u32 	[%rd127+8], %r1315;
	ld.u32 	%r1322, [%rd126+12];
	ld.u32 	%r1323, [%rd127+12];
	or.b32  	%r1324, %r1323, %r1322;
	st.u32 	[%rd126+12], %r1324;
	st.u32 	[%rd127+12], %r1315;
	ld.u32 	%r1325, [%rd126+16];
	ld.u32 	%r1326, [%rd127+16];
	or.b32  	%r1327, %r1326, %r1325;
	st.u32 	[%rd126+16], %r1327;
	st.u32 	[%rd127+16], %r1315;
	ld.u32 	%r1328, [%rd126+20];
	ld.u32 	%r1329, [%rd127+20];
	or.b32  	%r1330, %r1329, %r1328;
	st.u32 	[%rd126+20], %r1330;
	st.u32 	[%rd127+20], %r1315;
	ld.u32 	%r1331, [%rd126+24];
	ld.u32 	%r1332, [%rd127+24];
	or.b32  	%r1333, %r1332, %r1331;
	st.u32 	[%rd126+24], %r1333;
	st.u32 	[%rd127+24], %r1315;
	ld.u32 	%r1334, [%rd126+28];
	ld.u32 	%r1335, [%rd127+28];
	or.b32  	%r1336, %r1335, %r1334;
	st.u32 	[%rd126+28], %r1336;
	st.u32 	[%rd127+28], %r1315;
	ld.u32 	%r1337, [%rd126+32];
	ld.u32 	%r1338, [%rd127+32];
	or.b32  	%r1339, %r1338, %r1337;
	st.u32 	[%rd126+32], %r1339;
	st.u32 	[%rd127+32], %r1315;
	ld.u32 	%r1340, [%rd126+36];
	ld.u32 	%r1341, [%rd127+36];
	or.b32  	%r1342, %r1341, %r1340;
	st.u32 	[%rd126+36], %r1342;
	st.u32 	[%rd127+36], %r1315;
	ld.u32 	%r1343, [%rd126+40];
	ld.u32 	%r1344, [%rd127+40];
	or.b32  	%r1345, %r1344, %r1343;
	st.u32 	[%rd126+40], %r1345;
	st.u32 	[%rd127+40], %r1315;
	ld.u32 	%r1346, [%rd126+44];
	ld.u32 	%r1347, [%rd127+44];
	or.b32  	%r1348, %r1347, %r1346;
	st.u32 	[%rd126+44], %r1348;
	st.u32 	[%rd127+44], %r1315;
	ld.u32 	%r1349, [%rd126+48];
	ld.u32 	%r1350, [%rd127+48];
	or.b32  	%r1351, %r1350, %r1349;
	st.u32 	[%rd126+48], %r1351;
	st.u32 	[%rd127+48], %r1315;
	ld.u32 	%r1352, [%rd126+52];
	ld.u32 	%r1353, [%rd127+52];
	or.b32  	%r1354, %r1353, %r1352;
	st.u32 	[%rd126+52], %r1354;
	st.u32 	[%rd127+52], %r1315;
	ld.u32 	%r1355, [%rd126+56];
	ld.u32 	%r1356, [%rd127+56];
	or.b32  	%r1357, %r1356, %r1355;
	st.u32 	[%rd126+56], %r1357;
	st.u32 	[%rd127+56], %r1315;
	ld.u32 	%r1358, [%rd126+60];
	ld.u32 	%r1359, [%rd127+60];
	or.b32  	%r1360, %r1359, %r1358;
	st.u32 	[%rd126+60], %r1360;
	st.u32 	[%rd127+60], %r1315;
	add.s32 	%r2198, %r2198, 16;
	and.b32  	%r2200, %r17, 2147483632;
	setp.ne.s32 	%p112, %r2198, %r2200;
	@%p112 bra 	$L__BB0_103;
$L__BB0_104:
	setp.eq.s32 	%p113, %r48, 0;
	@%p113 bra 	$L__BB0_114;
	add.s32 	%r1361, %r48, -1;
	setp.lt.u32 	%p114, %r1361, 7;
	@%p114 bra 	$L__BB0_107;
	mul.wide.u32 	%rd128, %r2200, 4;
	add.s64 	%rd129, %rd49, %rd128;
	ld.u32 	%r1362, [%rd129];
	add.s64 	%rd130, %rd58, %rd128;
	ld.u32 	%r1363, [%rd130];
	or.b32  	%r1364, %r1363, %r1362;
	st.u32 	[%rd129], %r1364;
	mov.b32 	%r1365, 0;
	st.u32 	[%rd130], %r1365;
	ld.u32 	%r1366, [%rd129+4];
	ld.u32 	%r1367, [%rd130+4];
	or.b32  	%r1368, %r1367, %r1366;
	st.u32 	[%rd129+4], %r1368;
	st.u32 	[%rd130+4], %r1365;
	ld.u32 	%r1369, [%rd129+8];
	ld.u32 	%r1370, [%rd130+8];
	or.b32  	%r1371, %r1370, %r1369;
	st.u32 	[%rd129+8], %r1371;
	st.u32 	[%rd130+8], %r1365;
	ld.u32 	%r1372, [%rd129+12];
	ld.u32 	%r1373, [%rd130+12];
	or.b32  	%r1374, %r1373, %r1372;
	st.u32 	[%rd129+12], %r1374;
	st.u32 	[%rd130+12], %r1365;
	ld.u32 	%r1375, [%rd129+16];
	ld.u32 	%r1376, [%rd130+16];
	or.b32  	%r1377, %r1376, %r1375;
	st.u32 	[%rd129+16], %r1377;
	st.u32 	[%rd130+16], %r1365;
	ld.u32 	%r1378, [%rd129+20];
	ld.u32 	%r1379, [%rd130+20];
	or.b32  	%r1380, %r1379, %r1378;
	st.u32 	[%rd129+20], %r1380;
	st.u32 	[%rd130+20], %r1365;
	ld.u32 	%r1381, [%rd129+24];
	ld.u32 	%r1382, [%rd130+24];
	or.b32  	%r1383, %r1382, %r1381;
	st.u32 	[%rd129+24], %r1383;
	st.u32 	[%rd130+24], %r1365;
	ld.u32 	%r1384, [%rd129+28];
	ld.u32 	%r1385, [%rd130+28];
	or.b32  	%r1386, %r1385, %r1384;
	st.u32 	[%rd129+28], %r1386;
	st.u32 	[%rd130+28], %r1365;
	add.s32 	%r2200, %r2200, 8;
$L__BB0_107:
	and.b32  	%r69, %r17, 7;
	setp.eq.s32 	%p115, %r69, 0;
	@%p115 bra 	$L__BB0_114;
	add.s32 	%r1387, %r69, -1;
	setp.lt.u32 	%p116, %r1387, 3;
	@%p116 bra 	$L__BB0_110;
	mul.wide.u32 	%rd131, %r2200, 4;
	add.s64 	%rd132, %rd49, %rd131;
	ld.u32 	%r1388, [%rd132];
	add.s64 	%rd133, %rd58, %rd131;
	ld.u32 	%r1389, [%rd133];
	or.b32  	%r1390, %r1389, %r1388;
	st.u32 	[%rd132], %r1390;
	mov.b32 	%r1391, 0;
	st.u32 	[%rd133], %r1391;
	ld.u32 	%r1392, [%rd132+4];
	ld.u32 	%r1393, [%rd133+4];
	or.b32  	%r1394, %r1393, %r1392;
	st.u32 	[%rd132+4], %r1394;
	st.u32 	[%rd133+4], %r1391;
	ld.u32 	%r1395, [%rd132+8];
	ld.u32 	%r1396, [%rd133+8];
	or.b32  	%r1397, %r1396, %r1395;
	st.u32 	[%rd132+8], %r1397;
	st.u32 	[%rd133+8], %r1391;
	ld.u32 	%r1398, [%rd132+12];
	ld.u32 	%r1399, [%rd133+12];
	or.b32  	%r1400, %r1399, %r1398;
	st.u32 	[%rd132+12], %r1400;
	st.u32 	[%rd133+12], %r1391;
	add.s32 	%r2200, %r2200, 4;
$L__BB0_110:
	and.b32  	%r1401, %r17, 3;
	setp.eq.s32 	%p117, %r1401, 0;
	@%p117 bra 	$L__BB0_114;
	and.b32  	%r1402, %r17, 3;
	setp.eq.s32 	%p118, %r1402, 1;
	mul.wide.u32 	%rd134, %r2200, 4;
	add.s64 	%rd17, %rd49, %rd134;
	ld.u32 	%r1403, [%rd17];
	add.s64 	%rd18, %rd58, %rd134;
	ld.u32 	%r1404, [%rd18];
	or.b32  	%r1405, %r1404, %r1403;
	st.u32 	[%rd17], %r1405;
	mov.b32 	%r1406, 0;
	st.u32 	[%rd18], %r1406;
	@%p118 bra 	$L__BB0_114;
	and.b32  	%r1407, %r17, 3;
	setp.eq.s32 	%p119, %r1407, 2;
	ld.u32 	%r1408, [%rd17+4];
	ld.u32 	%r1409, [%rd18+4];
	or.b32  	%r1410, %r1409, %r1408;
	st.u32 	[%rd17+4], %r1410;
	mov.b32 	%r1411, 0;
	st.u32 	[%rd18+4], %r1411;
	@%p119 bra 	$L__BB0_114;
	ld.u32 	%r1412, [%rd17+8];
	ld.u32 	%r1413, [%rd18+8];
	or.b32  	%r1414, %r1413, %r1412;
	st.u32 	[%rd17+8], %r1414;
	mov.b32 	%r1415, 0;
	st.u32 	[%rd18+8], %r1415;
$L__BB0_114:
	setp.eq.s32 	%p121, %r2195, 0;
	mov.pred 	%p268, %p24;
	@%p121 bra 	$L__BB0_115;
	bra.uni 	$L__BB0_73;
$L__BB0_115:
	bar.sync 	0;
	setp.eq.s32 	%p122, %r12, %r9;
	not.pred 	%p123, %p268;
	mul.wide.s32 	%rd135, %r9, 4;
	add.s64 	%rd24, %rd2, %rd135;
	or.pred  	%p124, %p123, %p122;
	@%p124 bra 	$L__BB0_117;
	mov.b32 	%r1420, 0;
	st.global.u32 	[%rd24], %r1420;
	atom.global.add.u32 	%r1421, [%rd1], 1;
	bra.uni 	$L__BB0_118;
$L__BB0_117:
	st.global.u32 	[%rd24], %r13;
$L__BB0_118:
	bar.sync 	0;
	setp.ne.s32 	%p125, %r12, %r9;
	setp.lt.s32 	%p126, %r2180, 7;
	or.pred  	%p127, %p125, %p126;
	@%p127 bra 	$L__BB0_120;
	atom.global.add.u32 	%r1798, [%rd1], 1;
	mov.b32 	%r1799, 0;
	st.global.u32 	[%rd24], %r1799;
	bra.uni 	$L__BB0_244;
$L__BB0_120:
	setp.ne.s32 	%p128, %r12, %r9;
	@%p128 bra 	$L__BB0_244;
	ld.global.u32 	%r1422, [%rd1];
	setp.lt.s32 	%p129, %r1422, 1;
	@%p129 bra 	$L__BB0_244;
	atom.global.add.u32 	%r1423, [%rd1], 1;
	ld.global.u32 	%r86, [%rd1];
	setp.gt.s32 	%p130, %r86, 4;
	@%p130 bra 	$L__BB0_124;
	mov.b32 	%r1797, 0;
	st.global.u32 	[%rd24], %r1797;
	bra.uni 	$L__BB0_244;
$L__BB0_124:
	setp.eq.s32 	%p131, %r86, 6;
	@%p131 bra 	$L__BB0_127;
	setp.ne.s32 	%p132, %r86, 5;
	@%p132 bra 	$L__BB0_128;
	mov.b32 	%r1425, 8;
	st.global.u32 	[%rd24], %r1425;
	bra.uni 	$L__BB0_244;
$L__BB0_127:
	mov.b32 	%r1424, 9;
	st.global.u32 	[%rd24], %r1424;
	bra.uni 	$L__BB0_244;
$L__BB0_128:
	ld.param.u64 	%rd163, [_Z9addKernelPiS_S_iyiii_param_4];
	cvt.u32.u64 	%r1426, %rd163;
	xor.b32  	%r1427, %r1426, -1429050551;
	mul.lo.s32 	%r1428, %r1427, 1099087573;
	{ .reg .b32 tmp; mov.b64 {tmp, %r1429}, %rd163; }
	xor.b32  	%r1430, %r1429, -136515619;
	mul.lo.s32 	%r1431, %r1430, -1703105765;
	add.s32 	%r1432, %r1428, %r1431;
	add.s32 	%r87, %r1432, 6615241;
	add.s32 	%r2229, %r1428, 123456789;
	st.local.v2.u32 	[%rd5], {%r87, %r2229};
	xor.b32  	%r2228, %r1428, 362436069;
	add.s32 	%r2227, %r1431, 521288629;
	st.local.v2.u32 	[%rd5+8], {%r2228, %r2227};
	xor.b32  	%r2226, %r1431, 88675123;
	add.s32 	%r2225, %r1428, 5783321;
	st.local.v2.u32 	[%rd5+16], {%r2226, %r2225};
	setp.eq.s32 	%p133, %r3, 0;
	@%p133 bra 	$L__BB0_243;
	cvt.u64.u32 	%rd165, %r3;
	mov.b32 	%r2212, 0;
$L__BB0_130:
	mov.u64 	%rd26, %rd165;
	and.b64  	%rd27, %rd26, 3;
	setp.eq.s64 	%p134, %rd27, 0;
	@%p134 bra 	$L__BB0_242;
	mul.wide.u32 	%rd136, %r2212, 3200;
	mov.u64 	%rd137, precalc_xorwow_matrix;
	add.s64 	%rd28, %rd137, %rd136;
	mov.b32 	%r2225, 0;
	mov.u32 	%r2226, %r2225;
	mov.u32 	%r2227, %r2225;
	mov.u32 	%r2228, %r2225;
	mov.u32 	%r2229, %r2225;
	mov.u32 	%r2218, %r2225;
$L__BB0_132:
	mul.wide.u32 	%rd138, %r2218, 4;
	add.s64 	%rd139, %rd5, %rd138;
	ld.local.u32 	%r105, [%rd139+4];
	shl.b32 	%r106, %r2218, 5;
	mov.b32 	%r2224, 0;
$L__BB0_133:
	.pragma "nounroll";
	shr.u32 	%r1436, %r105, %r2224;
	and.b32  	%r1437, %r1436, 1;
	setp.eq.b32 	%p135, %r1437, 1;
	not.pred 	%p136, %p135;
	add.s32 	%r1438, %r106, %r2224;
	mul.lo.s32 	%r1439, %r1438, 5;
	mul.wide.u32 	%rd140, %r1439, 4;
	add.s64 	%rd29, %rd28, %rd140;
	@%p136 bra 	$L__BB0_135;
	ld.global.u32 	%r1440, [%rd29];
	xor.b32  	%r2229, %r2229, %r1440;
	ld.global.u32 	%r1441, [%rd29+4];
	xor.b32  	%r2228, %r2228, %r1441;
	ld.global.u32 	%r1442, [%rd29+8];
	xor.b32  	%r2227, %r2227, %r1442;
	ld.global.u32 	%r1443, [%rd29+12];
	xor.b32  	%r2226, %r2226, %r1443;
	ld.global.u32 	%r1444, [%rd29+16];
	xor.b32  	%r2225, %r2225, %r1444;
$L__BB0_135:
	and.b32  	%r1446, %r1436, 2;
	setp.eq.s32 	%p137, %r1446, 0;
	@%p137 bra 	$L__BB0_137;
	ld.global.u32 	%r1447, [%rd29+20];
	xor.b32  	%r2229, %r2229, %r1447;
	ld.global.u32 	%r1448, [%rd29+24];
	xor.b32  	%r2228, %r2228, %r1448;
	ld.global.u32 	%r1449, [%rd29+28];
	xor.b32  	%r2227, %r2227, %r1449;
	ld.global.u32 	%r1450, [%rd29+32];
	xor.b32  	%r2226, %r2226, %r1450;
	ld.global.u32 	%r1451, [%rd29+36];
	xor.b32  	%r2225, %r2225, %r1451;
$L__BB0_137:
	and.b32  	%r1453, %r1436, 4;
	setp.eq.s32 	%p138, %r1453, 0;
	@%p138 bra 	$L__BB0_139;
	ld.global.u32 	%r1454, [%rd29+40];
	xor.b32  	%r2229, %r2229, %r1454;
	ld.global.u32 	%r1455, [%rd29+44];
	xor.b32  	%r2228, %r2228, %r1455;
	ld.global.u32 	%r1456, [%rd29+48];
	xor.b32  	%r2227, %r2227, %r1456;
	ld.global.u32 	%r1457, [%rd29+52];
	xor.b32  	%r2226, %r2226, %r1457;
	ld.global.u32 	%r1458, [%rd29+56];
	xor.b32  	%r2225, %r2225, %r1458;
$L__BB0_139:
	and.b32  	%r1460, %r1436, 8;
	setp.eq.s32 	%p139, %r1460, 0;
	@%p139 bra 	$L__BB0_141;
	ld.global.u32 	%r1461, [%rd29+60];
	xor.b32  	%r2229, %r2229, %r1461;
	ld.global.u32 	%r1462, [%rd29+64];
	xor.b32  	%r2228, %r2228, %r1462;
	ld.global.u32 	%r1463, [%rd29+68];
	xor.b32  	%r2227, %r2227, %r1463;
	ld.global.u32 	%r1464, [%rd29+72];
	xor.b32  	%r2226, %r2226, %r1464;
	ld.global.u32 	%r1465, [%rd29+76];
	xor.b32  	%r2225, %r2225, %r1465;
$L__BB0_141:
	and.b32  	%r1467, %r1436, 16;
	setp.eq.s32 	%p140, %r1467, 0;
	@%p140 bra 	$L__BB0_143;
	ld.global.u32 	%r1468, [%rd29+80];
	xor.b32  	%r2229, %r2229, %r1468;
	ld.global.u32 	%r1469, [%rd29+84];
	xor.b32  	%r2228, %r2228, %r1469;
	ld.global.u32 	%r1470, [%rd29+88];
	xor.b32  	%r2227, %r2227, %r1470;
	ld.global.u32 	%r1471, [%rd29+92];
	xor.b32  	%r2226, %r2226, %r1471;
	ld.global.u32 	%r1472, [%rd29+96];
	xor.b32  	%r2225, %r2225, %r1472;
$L__BB0_143:
	and.b32  	%r1474, %r1436, 32;
	setp.eq.s32 	%p141, %r1474, 0;
	@%p141 bra 	$L__BB0_145;
	ld.global.u32 	%r1475, [%rd29+100];
	xor.b32  	%r2229, %r2229, %r1475;
	ld.global.u32 	%r1476, [%rd29+104];
	xor.b32  	%r2228, %r2228, %r1476;
	ld.global.u32 	%r1477, [%rd29+108];
	xor.b32  	%r2227, %r2227, %r1477;
	ld.global.u32 	%r1478, [%rd29+112];
	xor.b32  	%r2226, %r2226, %r1478;
	ld.global.u32 	%r1479, [%rd29+116];
	xor.b32  	%r2225, %r2225, %r1479;
$L__BB0_145:
	and.b32  	%r1481, %r1436, 64;
	setp.eq.s32 	%p142, %r1481, 0;
	@%p142 bra 	$L__BB0_147;
	ld.global.u32 	%r1482, [%rd29+120];
	xor.b32  	%r2229, %r2229, %r1482;
	ld.global.u32 	%r1483, [%rd29+124];
	xor.b32  	%r2228, %r2228, %r1483;
	ld.global.u32 	%r1484, [%rd29+128];
	xor.b32  	%r2227, %r2227, %r1484;
	ld.global.u32 	%r1485, [%rd29+132];
	xor.b32  	%r2226, %r2226, %r1485;
	ld.global.u32 	%r1486, [%rd29+136];
	xor.b32  	%r2225, %r2225, %r1486;
$L__BB0_147:
	and.b32  	%r1488, %r1436, 128;
	setp.eq.s32 	%p143, %r1488, 0;
	@%p143 bra 	$L__BB0_149;
	ld.global.u32 	%r1489, [%rd29+140];
	xor.b32  	%r2229, %r2229, %r1489;
	ld.global.u32 	%r1490, [%rd29+144];
	xor.b32  	%r2228, %r2228, %r1490;
	ld.global.u32 	%r1491, [%rd29+148];
	xor.b32  	%r2227, %r2227, %r1491;
	ld.global.u32 	%r1492, [%rd29+152];
	xor.b32  	%r2226, %r2226, %r1492;
	ld.global.u32 	%r1493, [%rd29+156];
	xor.b32  	%r2225, %r2225, %r1493;
$L__BB0_149:
	and.b32  	%r1495, %r1436, 256;
	setp.eq.s32 	%p144, %r1495, 0;
	@%p144 bra 	$L__BB0_151;
	ld.global.u32 	%r1496, [%rd29+160];
	xor.b32  	%r2229, %r2229, %r1496;
	ld.global.u32 	%r1497, [%rd29+164];
	xor.b32  	%r2228, %r2228, %r1497;
	ld.global.u32 	%r1498, [%rd29+168];
	xor.b32  	%r2227, %r2227, %r1498;
	ld.global.u32 	%r1499, [%rd29+172];
	xor.b32  	%r2226, %r2226, %r1499;
	ld.global.u32 	%r1500, [%rd29+176];
	xor.b32  	%r2225, %r2225, %r1500;
$L__BB0_151:
	and.b32  	%r1502, %r1436, 512;
	setp.eq.s32 	%p145, %r1502, 0;
	@%p145 bra 	$L__BB0_153;
	ld.global.u32 	%r1503, [%rd29+180];
	xor.b32  	%r2229, %r2229, %r1503;
	ld.global.u32 	%r1504, [%rd29+184];
	xor.b32  	%r2228, %r2228, %r1504;
	ld.global.u32 	%r1505, [%rd29+188];
	xor.b32  	%r2227, %r2227, %r1505;
	ld.global.u32 	%r1506, [%rd29+192];
	xor.b32  	%r2226, %r2226, %r1506;
	ld.global.u32 	%r1507, [%rd29+196];
	xor.b32  	%r2225, %r2225, %r1507;
$L__BB0_153:
	and.b32  	%r1509, %r1436, 1024;
	setp.eq.s32 	%p146, %r1509, 0;
	@%p146 bra 	$L__BB0_155;
	ld.global.u32 	%r1510, [%rd29+200];
	xor.b32  	%r2229, %r2229, %r1510;
	ld.global.u32 	%r1511, [%rd29+204];
	xor.b32  	%r2228, %r2228, %r1511;
	ld.global.u32 	%r1512, [%rd29+208];
	xor.b32  	%r2227, %r2227, %r1512;
	ld.global.u32 	%r1513, [%rd29+212];
	xor.b32  	%r2226, %r2226, %r1513;
	ld.global.u32 	%r1514, [%rd29+216];
	xor.b32  	%r2225, %r2225, %r1514;
$L__BB0_155:
	and.b32  	%r1516, %r1436, 2048;
	setp.eq.s32 	%p147, %r1516, 0;
	@%p147 bra 	$L__BB0_157;
	ld.global.u32 	%r1517, [%rd29+220];
	xor.b32  	%r2229, %r2229, %r1517;
	ld.global.u32 	%r1518, [%rd29+224];
	xor.b32  	%r2228, %r2228, %r1518;
	ld.global.u32 	%r1519, [%rd29+228];
	xor.b32  	%r2227, %r2227, %r1519;
	ld.global.u32 	%r1520, [%rd29+232];
	xor.b32  	%r2226, %r2226, %r1520;
	ld.global.u32 	%r1521, [%rd29+236];
	xor.b32  	%r2225, %r2225, %r1521;
$L__BB0_157:
	and.b32  	%r1523, %r1436, 4096;
	setp.eq.s32 	%p148, %r1523, 0;
	@%p148 bra 	$L__BB0_159;
	ld.global.u32 	%r1524, [%rd29+240];
	xor.b32  	%r2229, %r2229, %r1524;
	ld.global.u32 	%r1525, [%rd29+244];
	xor.b32  	%r2228, %r2228, %r1525;
	ld.global.u32 	%r1526, [%rd29+248];
	xor.b32  	%r2227, %r2227, %r1526;
	ld.global.u32 	%r1527, [%rd29+252];
	xor.b32  	%r2226, %r2226, %r1527;
	ld.global.u32 	%r1528, [%rd29+256];
	xor.b32  	%r2225, %r2225, %r1528;
$L__BB0_159:
	and.b32  	%r1530, %r1436, 8192;
	setp.eq.s32 	%p149, %r1530, 0;
	@%p149 bra 	$L__BB0_161;
	ld.global.u32 	%r1531, [%rd29+260];
	xor.b32  	%r2229, %r2229, %r1531;
	ld.global.u32 	%r1532, [%rd29+264];
	xor.b32  	%r2228, %r2228, %r1532;
	ld.global.u32 	%r1533, [%rd29+268];
	xor.b32  	%r2227, %r2227, %r1533;
	ld.global.u32 	%r1534, [%rd29+272];
	xor.b32  	%r2226, %r2226, %r1534;
	ld.global.u32 	%r1535, [%rd29+276];
	xor.b32  	%r2225, %r2225, %r1535;
$L__BB0_161:
	and.b32  	%r1537, %r1436, 16384;
	setp.eq.s32 	%p150, %r1537, 0;
	@%p150 bra 	$L__BB0_163;
	ld.global.u32 	%r1538, [%rd29+280];
	xor.b32  	%r2229, %r2229, %r1538;
	ld.global.u32 	%r1539, [%rd29+284];
	xor.b32  	%r2228, %r2228, %r1539;
	ld.global.u32 	%r1540, [%rd29+288];
	xor.b32  	%r2227, %r2227, %r1540;
	ld.global.u32 	%r1541, [%rd29+292];
	xor.b32  	%r2226, %r2226, %r1541;
	ld.global.u32 	%r1542, [%rd29+296];
	xor.b32  	%r2225, %r2225, %r1542;
$L__BB0_163:
	and.b32  	%r1544, %r1436, 32768;
	setp.eq.s32 	%p151, %r1544, 0;
	@%p151 bra 	$L__BB0_165;
	ld.global.u32 	%r1545, [%rd29+300];
	xor.b32  	%r2229, %r2229, %r1545;
	ld.global.u32 	%r1546, [%rd29+304];
	xor.b32  	%r2228, %r2228, %r1546;
	ld.global.u32 	%r1547, [%rd29+308];
	xor.b32  	%r2227, %r2227, %r1547;
	ld.global.u32 	%r1548, [%rd29+312];
	xor.b32  	%r2226, %r2226, %r1548;
	ld.global.u32 	%r1549, [%rd29+316];
	xor.b32  	%r2225, %r2225, %r1549;
$L__BB0_165:
	add.s32 	%r2224, %r2224, 16;
	setp.ne.s32 	%p152, %r2224, 32;
	@%p152 bra 	$L__BB0_133;
	mad.lo.s32 	%r1550, %r2218, -31, %r106;
	add.s32 	%r2218, %r1550, 1;
	setp.ne.s32 	%p153, %r2218, 5;
	@%p153 bra 	$L__BB0_132;
	st.local.u32 	[%rd5+4], %r2229;
	st.local.v2.u32 	[%rd5+8], {%r2228, %r2227};
	st.local.v2.u32 	[%rd5+16], {%r2226, %r2225};
	setp.eq.s64 	%p154, %rd27, 1;
	@%p154 bra 	$L__BB0_242;
	mov.b32 	%r2225, 0;
	mov.u32 	%r2226, %r2225;
	mov.u32 	%r2227, %r2225;
	mov.u32 	%r2228, %r2225;
	mov.u32 	%r2229, %r2225;
	mov.u32 	%r2310, %r2225;
$L__BB0_169:
	mul.wide.u32 	%rd141, %r2310, 4;
	add.s64 	%rd142, %rd5, %rd141;
	ld.local.u32 	%r281, [%rd142+4];
	shl.b32 	%r282, %r2310, 5;
	mov.b32 	%r2316, 0;
$L__BB0_170:
	.pragma "nounroll";
	shr.u32 	%r1553, %r281, %r2316;
	and.b32  	%r1554, %r1553, 1;
	setp.eq.b32 	%p155, %r1554, 1;
	not.pred 	%p156, %p155;
	add.s32 	%r1555, %r282, %r2316;
	mul.lo.s32 	%r1556, %r1555, 5;
	mul.wide.u32 	%rd143, %r1556, 4;
	add.s64 	%rd30, %rd28, %rd143;
	@%p156 bra 	$L__BB0_172;
	ld.global.u32 	%r1557, [%rd30];
	xor.b32  	%r2229, %r2229, %r1557;
	ld.global.u32 	%r1558, [%rd30+4];
	xor.b32  	%r2228, %r2228, %r1558;
	ld.global.u32 	%r1559, [%rd30+8];
	xor.b32  	%r2227, %r2227, %r1559;
	ld.global.u32 	%r1560, [%rd30+12];
	xor.b32  	%r2226, %r2226, %r1560;
	ld.global.u32 	%r1561, [%rd30+16];
	xor.b32  	%r2225, %r2225, %r1561;
$L__BB0_172:
	and.b32  	%r1563, %r1553, 2;
	setp.eq.s32 	%p157, %r1563, 0;
	@%p157 bra 	$L__BB0_174;
	ld.global.u32 	%r1564, [%rd30+20];
	xor.b32  	%r2229, %r2229, %r1564;
	ld.global.u32 	%r1565, [%rd30+24];
	xor.b32  	%r2228, %r2228, %r1565;
	ld.global.u32 	%r1566, [%rd30+28];
	xor.b32  	%r2227, %r2227, %r1566;
	ld.global.u32 	%r1567, [%rd30+32];
	xor.b32  	%r2226, %r2226, %r1567;
	ld.global.u32 	%r1568, [%rd30+36];
	xor.b32  	%r2225, %r2225, %r1568;
$L__BB0_174:
	and.b32  	%r1570, %r1553, 4;
	setp.eq.s32 	%p158, %r1570, 0;
	@%p158 bra 	$L__BB0_176;
	ld.global.u32 	%r1571, [%rd30+40];
	xor.b32  	%r2229, %r2229, %r1571;
	ld.global.u32 	%r1572, [%rd30+44];
	xor.b32  	%r2228, %r2228, %r1572;
	ld.global.u32 	%r1573, [%rd30+48];
	xor.b32  	%r2227, %r2227, %r1573;
	ld.global.u32 	%r1574, [%rd30+52];
	xor.b32  	%r2226, %r2226, %r1574;
	ld.global.u32 	%r1575, [%rd30+56];
	xor.b32  	%r2225, %r2225, %r1575;
$L__BB0_176:
	and.b32  	%r1577, %r1553, 8;
	setp.eq.s32 	%p159, %r1577, 0;
	@%p159 bra 	$L__BB0_178;
	ld.global.u32 	%r1578, [%rd30+60];
	xor.b32  	%r2229, %r2229, %r1578;
	ld.global.u32 	%r1579, [%rd30+64];
	xor.b32  	%r2228, %r2228, %r1579;
	ld.global.u32 	%r1580, [%rd30+68];
	xor.b32  	%r2227, %r2227, %r1580;
	ld.global.u32 	%r1581, [%rd30+72];
	xor.b32  	%r2226, %r2226, %r1581;
	ld.global.u32 	%r1582, [%rd30+76];
	xor.b32  	%r2225, %r2225, %r1582;
$L__BB0_178:
	and.b32  	%r1584, %r1553, 16;
	setp.eq.s32 	%p160, %r1584, 0;
	@%p160 bra 	$L__BB0_180;
	ld.global.u32 	%r1585, [%rd30+80];
	xor.b32  	%r2229, %r2229, %r1585;
	ld.global.u32 	%r1586, [%rd30+84];
	xor.b32  	%r2228, %r2228, %r1586;
	ld.global.u32 	%r1587, [%rd30+88];
	xor.b32  	%r2227, %r2227, %r1587;
	ld.global.u32 	%r1588, [%rd30+92];
	xor.b32  	%r2226, %r2226, %r1588;
	ld.global.u32 	%r1589, [%rd30+96];
	xor.b32  	%r2225, %r2225, %r1589;
$L__BB0_180:
	and.b32  	%r1591, %r1553, 32;
	setp.eq.s32 	%p161, %r1591, 0;
	@%p161 bra 	$L__BB0_182;
	ld.global.u32 	%r1592, [%rd30+100];
	xor.b32  	%r2229, %r2229, %r1592;
	ld.global.u32 	%r1593, [%rd30+104];
	xor.b32  	%r2228, %r2228, %r1593;
	ld.global.u32 	%r1594, [%rd30+108];
	xor.b32  	%r2227, %r2227, %r1594;
	ld.global.u32 	%r1595, [%rd30+112];
	xor.b32  	%r2226, %r2226, %r1595;
	ld.global.u32 	%r1596, [%rd30+116];
	xor.b32  	%r2225, %r2225, %r1596;
$L__BB0_182:
	and.b32  	%r1598, %r1553, 64;
	setp.eq.s32 	%p162, %r1598, 0;
	@%p162 bra 	$L__BB0_184;
	ld.global.u32 	%r1599, [%rd30+120];
	xor.b32  	%r2229, %r2229, %r1599;
	ld.global.u32 	%r1600, [%rd30+124];
	xor.b32  	%r2228, %r2228, %r1600;
	ld.global.u32 	%r1601, [%rd30+128];
	xor.b32  	%r2227, %r2227, %r1601;
	ld.global.u32 	%r1602, [%rd30+132];
	xor.b32  	%r2226, %r2226, %r1602;
	ld.global.u32 	%r1603, [%rd30+136];
	xor.b32  	%r2225, %r2225, %r1603;
$L__BB0_184:
	and.b32  	%r1605, %r1553, 128;
	setp.eq.s32 	%p163, %r1605, 0;
	@%p163 bra 	$L__BB0_186;
	ld.global.u32 	%r1606, [%rd30+140];
	xor.b32  	%r2229, %r2229, %r1606;
	ld.global.u32 	%r1607, [%rd30+144];
	xor.b32  	%r2228, %r2228, %r1607;
	ld.global.u32 	%r1608, [%rd30+148];
	xor.b32  	%r2227, %r2227, %r1608;
	ld.global.u32 	%r1609, [%rd30+152];
	xor.b32  	%r2226, %r2226, %r1609;
	ld.global.u32 	%r1610, [%rd30+156];
	xor.b32  	%r2225, %r2225, %r1610;
$L__BB0_186:
	and.b32  	%r1612, %r1553, 256;
	setp.eq.s32 	%p164, %r1612, 0;
	@%p164 bra 	$L__BB0_188;
	ld.global.u32 	%r1613, [%rd30+160];
	xor.b32  	%r2229, %r2229, %r1613;
	ld.global.u32 	%r1614, [%rd30+164];
	xor.b32  	%r2228, %r2228, %r1614;
	ld.global.u32 	%r1615, [%rd30+168];
	xor.b32  	%r2227, %r2227, %r1615;
	ld.global.u32 	%r1616, [%rd30+172];
	xor.b32  	%r2226, %r2226, %r1616;
	ld.global.u32 	%r1617, [%rd30+176];
	xor.b32  	%r2225, %r2225, %r1617;
$L__BB0_188:
	and.b32  	%r1619, %r1553, 512;
	setp.eq.s32 	%p165, %r1619, 0;
	@%p165 bra 	$L__BB0_190;
	ld.global.u32 	%r1620, [%rd30+180];
	xor.b32  	%r2229, %r2229, %r1620;
	ld.global.u32 	%r1621, [%rd30+184];
	xor.b32  	%r2228, %r2228, %r1621;
	ld.global.u32 	%r1622, [%rd30+188];
	xor.b32  	%r2227, %r2227, %r1622;
	ld.global.u32 	%r1623, [%rd30+192];
	xor.b32  	%r2226, %r2226, %r1623;
	ld.global.u32 	%r1624, [%rd30+196];
	xor.b32  	%r2225, %r2225, %r1624;
$L__BB0_190:
	and.b32  	%r1626, %r1553, 1024;
	setp.eq.s32 	%p166, %r1626, 0;
	@%p166 bra 	$L__BB0_192;
	ld.global.u32 	%r1627, [%rd30+200];
	xor.b32  	%r2229, %r2229, %r1627;
	ld.global.u32 	%r1628, [%rd30+204];
	xor.b32  	%r2228, %r2228, %r1628;
	ld.global.u32 	%r1629, [%rd30+208];
	xor.b32  	%r2227, %r2227, %r1629;
	ld.global.u32 	%r1630, [%rd30+212];
	xor.b32  	%r2226, %r2226, %r1630;
	ld.global.u32 	%r1631, [%rd30+216];
	xor.b32  	%r2225, %r2225, %r1631;
$L__BB0_192:
	and.b32  	%r1633, %r1553, 2048;
	setp.eq.s32 	%p167, %r1633, 0;
	@%p167 bra 	$L__BB0_194;
	ld.global.u32 	%r1634, [%rd30+220];
	xor.b32  	%r2229, %r2229, %r1634;
	ld.global.u32 	%r1635, [%rd30+224];
	xor.b32  	%r2228, %r2228, %r1635;
	ld.global.u32 	%r1636, [%rd30+228];
	xor.b32  	%r2227, %r2227, %r1636;
	ld.global.u32 	%r1637, [%rd30+232];
	xor.b32  	%r2226, %r2226, %r1637;
	ld.global.u32 	%r1638, [%rd30+236];
	xor.b32  	%r2225, %r2225, %r1638;
$L__BB0_194:
	and.b32  	%r1640, %r1553, 4096;
	setp.eq.s32 	%p168, %r1640, 0;
	@%p168 bra 	$L__BB0_196;
	ld.global.u32 	%r1641, [%rd30+240];
	xor.b32  	%r2229, %r2229, %r1641;
	ld.global.u32 	%r1642, [%rd30+244];
	xor.b32  	%r2228, %r2228, %r1642;
	ld.global.u32 	%r1643, [%rd30+248];
	xor.b32  	%r2227, %r2227, %r1643;
	ld.global.u32 	%r1644, [%rd30+252];
	xor.b32  	%r2226, %r2226, %r1644;
	ld.global.u32 	%r1645, [%rd30+256];
	xor.b32  	%r2225, %r2225, %r1645;
$L__BB0_196:
	and.b32  	%r1647, %r1553, 8192;
	setp.eq.s32 	%p169, %r1647, 0;
	@%p169 bra 	$L__BB0_198;
	ld.global.u32 	%r1648, [%rd30+260];
	xor.b32  	%r2229, %r2229, %r1648;
	ld.global.u32 	%r1649, [%rd30+264];
	xor.b32  	%r2228, %r2228, %r1649;
	ld.global.u32 	%r1650, [%rd30+268];
	xor.b32  	%r2227, %r2227, %r1650;
	ld.global.u32 	%r1651, [%rd30+272];
	xor.b32  	%r2226, %r2226, %r1651;
	ld.global.u32 	%r1652, [%rd30+276];
	xor.b32  	%r2225, %r2225, %r1652;
$L__BB0_198:
	and.b32  	%r1654, %r1553, 16384;
	setp.eq.s32 	%p170, %r1654, 0;
	@%p170 bra 	$L__BB0_200;
	ld.global.u32 	%r1655, [%rd30+280];
	xor.b32  	%r2229, %r2229, %r1655;
	ld.global.u32 	%r1656, [%rd30+284];
	xor.b32  	%r2228, %r2228, %r1656;
	ld.global.u32 	%r1657, [%rd30+288];
	xor.b32  	%r2227, %r2227, %r1657;
	ld.global.u32 	%r1658, [%rd30+292];
	xor.b32  	%r2226, %r2226, %r1658;
	ld.global.u32 	%r1659, [%rd30+296];
	xor.b32  	%r2225, %r2225, %r1659;
$L__BB0_200:
	and.b32  	%r1661, %r1553, 32768;
	setp.eq.s32 	%p171, %r1661, 0;
	@%p171 bra 	$L__BB0_202;
	ld.global.u32 	%r1662, [%rd30+300];
	xor.b32  	%r2229, %r2229, %r1662;
	ld.global.u32 	%r1663, [%rd30+304];
	xor.b32  	%r2228, %r2228, %r1663;
	ld.global.u32 	%r1664, [%rd30+308];
	xor.b32  	%r2227, %r2227, %r1664;
	ld.global.u32 	%r1665, [%rd30+312];
	xor.b32  	%r2226, %r2226, %r1665;
	ld.global.u32 	%r1666, [%rd30+316];
	xor.b32  	%r2225, %r2225, %r1666;
$L__BB0_202:
	add.s32 	%r2316, %r2316, 16;
	setp.ne.s32 	%p172, %r2316, 32;
	@%p172 bra 	$L__BB0_170;
	mad.lo.s32 	%r1667, %r2310, -31, %r282;
	add.s32 	%r2310, %r1667, 1;
	setp.ne.s32 	%p173, %r2310, 5;
	@%p173 bra 	$L__BB0_169;
	st.local.u32 	[%rd5+4], %r2229;
	st.local.v2.u32 	[%rd5+8], {%r2228, %r2227};
	st.local.v2.u32 	[%rd5+16], {%r2226, %r2225};
	setp.ne.s64 	%p174, %rd27, 3;
	@%p174 bra 	$L__BB0_242;
	mov.b32 	%r2225, 0;
	mov.u32 	%r2226, %r2225;
	mov.u32 	%r2227, %r2225;
	mov.u32 	%r2228, %r2225;
	mov.u32 	%r2229, %r2225;
	mov.u32 	%r2402, %r2225;
$L__BB0_206:
	mul.wide.u32 	%rd144, %r2402, 4;
	add.s64 	%rd145, %rd5, %rd144;
	ld.local.u32 	%r457, [%rd145+4];
	shl.b32 	%r458, %r2402, 5;
	mov.b32 	%r2408, 0;
$L__BB0_207:
	.pragma "nounroll";
	shr.u32 	%r1670, %r457, %r2408;
	and.b32  	%r1671, %r1670, 1;
	setp.eq.b32 	%p175, %r1671, 1;
	not.pred 	%p176, %p175;
	add.s32 	%r1672, %r458, %r2408;
	mul.lo.s32 	%r1673, %r1672, 5;
	mul.wide.u32 	%rd146, %r1673, 4;
	add.s64 	%rd31, %rd28, %rd146;
	@%p176 bra 	$L__BB0_209;
	ld.global.u32 	%r1674, [%rd31];
	xor.b32  	%r2229, %r2229, %r1674;
	ld.global.u32 	%r1675, [%rd31+4];
	xor.b32  	%r2228, %r2228, %r1675;
	ld.global.u32 	%r1676, [%rd31+8];
	xor.b32  	%r2227, %r2227, %r1676;
	ld.global.u32 	%r1677, [%rd31+12];
	xor.b32  	%r2226, %r2226, %r1677;
	ld.global.u32 	%r1678, [%rd31+16];
	xor.b32  	%r2225, %r2225, %r1678;
$L__BB0_209:
	and.b32  	%r1680, %r1670, 2;
	setp.eq.s32 	%p177, %r1680, 0;
	@%p177 bra 	$L__BB0_211;
	ld.global.u32 	%r1681, [%rd31+20];
	xor.b32  	%r2229, %r2229, %r1681;
	ld.global.u32 	%r1682, [%rd31+24];
	xor.b32  	%r2228, %r2228, %r1682;
	ld.global.u32 	%r1683, [%rd31+28];
	xor.b32  	%r2227, %r2227, %r1683;
	ld.global.u32 	%r1684, [%rd31+32];
	xor.b32  	%r2226, %r2226, %r1684;
	ld.global.u32 	%r1685, [%rd31+36];
	xor.b32  	%r2225, %r2225, %r1685;
$L__BB0_211:
	and.b32  	%r1687, %r1670, 4;
	setp.eq.s32 	%p178, %r1687, 0;
	@%p178 bra 	$L__BB0_213;
	ld.global.u32 	%r1688, [%rd31+40];
	xor.b32  	%r2229, %r2229, %r1688;
	ld.global.u32 	%r1689, [%rd31+44];
	xor.b32  	%r2228, %r2228, %r1689;
	ld.global.u32 	%r1690, [%rd31+48];
	xor.b32  	%r2227, %r2227, %r1690;
	ld.global.u32 	%r1691, [%rd31+52];
	xor.b32  	%r2226, %r2226, %r1691;
	ld.global.u32 	%r1692, [%rd31+56];
	xor.b32  	%r2225, %r2225, %r1692;
$L__BB0_213:
	and.b32  	%r1694, %r1670, 8;
	setp.eq.s32 	%p179, %r1694, 0;
	@%p179 bra 	$L__BB0_215;
	ld.global.u32 	%r1695, [%rd31+60];
	xor.b32  	%r2229, %r2229, %r1695;
	ld.global.u32 	%r1696, [%rd31+64];
	xor.b32  	%r2228, %r2228, %r1696;
	ld.global.u32 	%r1697, [%rd31+68];
	xor.b32  	%r2227, %r2227, %r1697;
	ld.global.u32 	%r1698, [%rd31+72];
	xor.b32  	%r2226, %r2226, %r1698;
	ld.global.u32 	%r1699, [%rd31+76];
	xor.b32  	%r2225, %r2225, %r1699;
$L__BB0_215:
	and.b32  	%r1701, %r1670, 16;
	setp.eq.s32 	%p180, %r1701, 0;
	@%p180 bra 	$L__BB0_217;
	ld.global.u32 	%r1702, [%rd31+80];
	xor.b32  	%r2229, %r2229, %r1702;
	ld.global.u32 	%r1703, [%rd31+84];
	xor.b32  	%r2228, %r2228, %r1703;
	ld.global.u32 	%r1704, [%rd31+88];
	xor.b32  	%r2227, %r2227, %r1704;
	ld.global.u32 	%r1705, [%rd31+92];
	xor.b32  	%r2226, %r2226, %r1705;
	ld.global.u32 	%r1706, [%rd31+96];
	xor.b32  	%r2225, %r2225, %r1706;
$L__BB0_217:
	and.b32  	%r1708, %r1670, 32;
	setp.eq.s32 	%p181, %r1708, 0;
	@%p181 bra 	$L__BB0_219;
	ld.global.u32 	%r1709, [%rd31+100];
	xor.b32  	%r2229, %r2229, %r1709;
	ld.global.u32 	%r1710, [%rd31+104];
	xor.b32  	%r2228, %r2228, %r1710;
	ld.global.u32 	%r1711, [%rd31+108];
	xor.b32  	%r2227, %r2227, %r1711;
	ld.global.u32 	%r1712, [%rd31+112];
	xor.b32  	%r2226, %r2226, %r1712;
	ld.global.u32 	%r1713, [%rd31+116];
	xor.b32  	%r2225, %r2225, %r1713;
$L__BB0_219:
	and.b32  	%r1715, %r1670, 64;
	setp.eq.s32 	%p182, %r1715, 0;
	@%p182 bra 	$L__BB0_221;
	ld.global.u32 	%r1716, [%rd31+120];
	xor.b32  	%r2229, %r2229, %r1716;
	ld.global.u32 	%r1717, [%rd31+124];
	xor.b32  	%r2228, %r2228, %r1717;
	ld.global.u32 	%r1718, [%rd31+128];
	xor.b32  	%r2227, %r2227, %r1718;
	ld.global.u32 	%r1719, [%rd31+132];
	xor.b32  	%r2226, %r2226, %r1719;
	ld.global.u32 	%r1720, [%rd31+136];
	xor.b32  	%r2225, %r2225, %r1720;
$L__BB0_221:
	and.b32  	%r1722, %r1670, 128;
	setp.eq.s32 	%p183, %r1722, 0;
	@%p183 bra 	$L__BB0_223;
	ld.global.u32 	%r1723, [%rd31+140];
	xor.b32  	%r2229, %r2229, %r1723;
	ld.global.u32 	%r1724, [%rd31+144];
	xor.b32  	%r2228, %r2228, %r1724;
	ld.global.u32 	%r1725, [%rd31+148];
	xor.b32  	%r2227, %r2227, %r1725;
	ld.global.u32 	%r1726, [%rd31+152];
	xor.b32  	%r2226, %r2226, %r1726;
	ld.global.u32 	%r1727, [%rd31+156];
	xor.b32  	%r2225, %r2225, %r1727;
$L__BB0_223:
	and.b32  	%r1729, %r1670, 256;
	setp.eq.s32 	%p184, %r1729, 0;
	@%p184 bra 	$L__BB0_225;
	ld.global.u32 	%r1730, [%rd31+160];
	xor.b32  	%r2229, %r2229, %r1730;
	ld.global.u32 	%r1731, [%rd31+164];
	xor.b32  	%r2228, %r2228, %r1731;
	ld.global.u32 	%r1732, [%rd31+168];
	xor.b32  	%r2227, %r2227, %r1732;
	ld.global.u32 	%r1733, [%rd31+172];
	xor.b32  	%r2226, %r2226, %r1733;
	ld.global.u32 	%r1734, [%rd31+176];
	xor.b32  	%r2225, %r2225, %r1734;
$L__BB0_225:
	and.b32  	%r1736, %r1670, 512;
	setp.eq.s32 	%p185, %r1736, 0;
	@%p185 bra 	$L__BB0_227;
	ld.global.u32 	%r1737, [%rd31+180];
	xor.b32  	%r2229, %r2229, %r1737;
	ld.global.u32 	%r1738, [%rd31+184];
	xor.b32  	%r2228, %r2228, %r1738;
	ld.global.u32 	%r1739, [%rd31+188];
	xor.b32  	%r2227, %r2227, %r1739;
	ld.global.u32 	%r1740, [%rd31+192];
	xor.b32  	%r2226, %r2226, %r1740;
	ld.global.u32 	%r1741, [%rd31+196];
	xor.b32  	%r2225, %r2225, %r1741;
$L__BB0_227:
	and.b32  	%r1743, %r1670, 1024;
	setp.eq.s32 	%p186, %r1743, 0;
	@%p186 bra 	$L__BB0_229;
	ld.global.u32 	%r1744, [%rd31+200];
	xor.b32  	%r2229, %r2229, %r1744;
	ld.global.u32 	%r1745, [%rd31+204];
	xor.b32  	%r2228, %r2228, %r1745;
	ld.global.u32 	%r1746, [%rd31+208];
	xor.b32  	%r2227, %r2227, %r1746;
	ld.global.u32 	%r1747, [%rd31+212];
	xor.b32  	%r2226, %r2226, %r1747;
	ld.global.u32 	%r1748, [%rd31+216];
	xor.b32  	%r2225, %r2225, %r1748;
$L__BB0_229:
	and.b32  	%r1750, %r1670, 2048;
	setp.eq.s32 	%p187, %r1750, 0;
	@%p187 bra 	$L__BB0_231;
	ld.global.u32 	%r1751, [%rd31+220];
	xor.b32  	%r2229, %r2229, %r1751;
	ld.global.u32 	%r1752, [%rd31+224];
	xor.b32  	%r2228, %r2228, %r1752;
	ld.global.u32 	%r1753, [%rd31+228];
	xor.b32  	%r2227, %r2227, %r1753;
	ld.global.u32 	%r1754, [%rd31+232];
	xor.b32  	%r2226, %r2226, %r1754;
	ld.global.u32 	%r1755, [%rd31+236];
	xor.b32  	%r2225, %r2225, %r1755;
$L__BB0_231:
	and.b32  	%r1757, %r1670, 4096;
	setp.eq.s32 	%p188, %r1757, 0;
	@%p188 bra 	$L__BB0_233;
	ld.global.u32 	%r1758, [%rd31+240];
	xor.b32  	%r2229, %r2229, %r1758;
	ld.global.u32 	%r1759, [%rd31+244];
	xor.b32  	%r2228, %r2228, %r1759;
	ld.global.u32 	%r1760, [%rd31+248];
	xor.b32  	%r2227, %r2227, %r1760;
	ld.global.u32 	%r1761, [%rd31+252];
	xor.b32  	%r2226, %r2226, %r1761;
	ld.global.u32 	%r1762, [%rd31+256];
	xor.b32  	%r2225, %r2225, %r1762;
$L__BB0_233:
	and.b32  	%r1764, %r1670, 8192;
	setp.eq.s32 	%p189, %r1764, 0;
	@%p189 bra 	$L__BB0_235;
	ld.global.u32 	%r1765, [%rd31+260];
	xor.b32  	%r2229, %r2229, %r1765;
	ld.global.u32 	%r1766, [%rd31+264];
	xor.b32  	%r2228, %r2228, %r1766;
	ld.global.u32 	%r1767, [%rd31+268];
	xor.b32  	%r2227, %r2227, %r1767;
	ld.global.u32 	%r1768, [%rd31+272];
	xor.b32  	%r2226, %r2226, %r1768;
	ld.global.u32 	%r1769, [%rd31+276];
	xor.b32  	%r2225, %r2225, %r1769;
$L__BB0_235:
	and.b32  	%r1771, %r1670, 16384;
	setp.eq.s32 	%p190, %r1771, 0;
	@%p190 bra 	$L__BB0_237;
	ld.global.u32 	%r1772, [%rd31+280];
	xor.b32  	%r2229, %r2229, %r1772;
	ld.global.u32 	%r1773, [%rd31+284];
	xor.b32  	%r2228, %r2228, %r1773;
	ld.global.u32 	%r1774, [%rd31+288];
	xor.b32  	%r2227, %r2227, %r1774;
	ld.global.u32 	%r1775, [%rd31+292];
	xor.b32  	%r2226, %r2226, %r1775;
	ld.global.u32 	%r1776, [%rd31+296];
	xor.b32  	%r2225, %r2225, %r1776;
$L__BB0_237:
	and.b32  	%r1778, %r1670, 32768;
	setp.eq.s32 	%p191, %r1778, 0;
	@%p191 bra 	$L__BB0_239;
	ld.global.u32 	%r1779, [%rd31+300];
	xor.b32  	%r2229, %r2229, %r1779;
	ld.global.u32 	%r1780, [%rd31+304];
	xor.b32  	%r2228, %r2228, %r1780;
	ld.global.u32 	%r1781, [%rd31+308];
	xor.b32  	%r2227, %r2227, %r1781;
	ld.global.u32 	%r1782, [%rd31+312];
	xor.b32  	%r2226, %r2226, %r1782;
	ld.global.u32 	%r1783, [%rd31+316];
	xor.b32  	%r2225, %r2225, %r1783;
$L__BB0_239:
	add.s32 	%r2408, %r2408, 16;
	setp.ne.s32 	%p192, %r2408, 32;
	@%p192 bra 	$L__BB0_207;
	mad.lo.s32 	%r1784, %r2402, -31, %r458;
	add.s32 	%r2402, %r1784, 1;
	setp.ne.s32 	%p193, %r2402, 5;
	@%p193 bra 	$L__BB0_206;
	st.local.u32 	[%rd5+4], %r2229;
	st.local.v2.u32 	[%rd5+8], {%r2228, %r2227};
	st.local.v2.u32 	[%rd5+16], {%r2226, %r2225};
$L__BB0_242:
	shr.u64 	%rd165, %rd26, 2;
	add.s32 	%r2212, %r2212, 1;
	setp.gt.u64 	%p194, %rd26, 3;
	@%p194 bra 	$L__BB0_130;
$L__BB0_243:
	ld.param.u32 	%r2178, [_Z9addKernelPiS_S_iyiii_param_5];
	mov.b32 	%r1785, 0;
	st.local.v2.u32 	[%rd5+24], {%r1785, %r1785};
	st.local.u32 	[%rd5+32], %r1785;
	mov.b64 	%rd147, 0;
	st.local.u64 	[%rd5+40], %rd147;
	shr.u32 	%r1786, %r2229, 2;
	xor.b32  	%r1787, %r1786, %r2229;
	st.local.v2.u32 	[%rd5+8], {%r2227, %r2226};
	shl.b32 	%r1788, %r2225, 4;
	shl.b32 	%r1789, %r1787, 1;
	xor.b32  	%r1790, %r1789, %r1788;
	xor.b32  	%r1791, %r1790, %r1787;
	xor.b32  	%r1792, %r1791, %r2225;
	st.local.v2.u32 	[%rd5+16], {%r2225, %r1792};
	add.s32 	%r1793, %r87, 362437;
	st.local.v2.u32 	[%rd5], {%r1793, %r2228};
	add.s32 	%r1794, %r1792, %r1793;
	rem.u32 	%r1795, %r1794, %r2178;
	add.s32 	%r1796, %r1795, 11;
	st.global.u32 	[%rd24], %r1796;
$L__BB0_244:
	ld.param.u64 	%rd164, [_Z9addKernelPiS_S_iyiii_param_4];
	bar.sync 	0;
	cvt.u32.u64 	%r1800, %rd164;
	xor.b32  	%r1801, %r1800, -1429050551;
	mul.lo.s32 	%r1802, %r1801, 1099087573;
	{ .reg .b32 tmp; mov.b64 {tmp, %r1803}, %rd164; }
	xor.b32  	%r1804, %r1803, -136515619;
	mul.lo.s32 	%r1805, %r1804, -1703105765;
	add.s32 	%r1806, %r1802, %r1805;
	add.s32 	%r638, %r1806, 6615241;
	add.s32 	%r2516, %r1802, 123456789;
	st.local.v2.u32 	[%rd4], {%r638, %r2516};
	xor.b32  	%r1807, %r1802, 362436069;
	add.s32 	%r1808, %r1805, 521288629;
	st.local.v2.u32 	[%rd4+8], {%r1807, %r1808};
	xor.b32  	%r1809, %r1805, 88675123;
	add.s32 	%r2518, %r1802, 5783321;
	st.local.v2.u32 	[%rd4+16], {%r1809, %r2518};
	setp.eq.s32 	%p195, %r3, 0;
	@%p195 bra 	$L__BB0_359;
	cvt.u64.u32 	%rd166, %r3;
	mov.b32 	%r2501, 0;
$L__BB0_246:
	mov.u64 	%rd34, %rd166;
	and.b64  	%rd35, %rd34, 3;
	setp.eq.s64 	%p196, %rd35, 0;
	@%p196 bra 	$L__BB0_358;
	mul.wide.u32 	%rd148, %r2501, 3200;
	mov.u64 	%rd149, precalc_xorwow_matrix;
	add.s64 	%rd36, %rd149, %rd148;
	mov.b32 	%r2514, 0;
	mov.u32 	%r2515, %r2514;
	mov.u32 	%r2516, %r2514;
	mov.u32 	%r2517, %r2514;
	mov.u32 	%r2518, %r2514;
	mov.u32 	%r2507, %r2514;
$L__BB0_248:
	mul.wide.u32 	%rd150, %r2507, 4;
	add.s64 	%rd151, %rd4, %rd150;
	ld.local.u32 	%r650, [%rd151+4];
	shl.b32 	%r651, %r2507, 5;
	mov.b32 	%r2513, 0;
$L__BB0_249:
	.pragma "nounroll";
	shr.u32 	%r1813, %r650, %r2513;
	and.b32  	%r1814, %r1813, 1;
	setp.eq.b32 	%p197, %r1814, 1;
	not.pred 	%p198, %p197;
	add.s32 	%r1815, %r651, %r2513;
	mul.lo.s32 	%r1816, %r1815, 5;
	mul.wide.u32 	%rd152, %r1816, 4;
	add.s64 	%rd37, %rd36, %rd152;
	@%p198 bra 	$L__BB0_251;
	ld.global.u32 	%r1817, [%rd37];
	xor.b32  	%r2516, %r2516, %r1817;
	ld.global.u32 	%r1818, [%rd37+4];
	xor.b32  	%r2515, %r2515, %r1818;
	ld.global.u32 	%r1819, [%rd37+8];
	xor.b32  	%r2514, %r2514, %r1819;
	ld.global.u32 	%r1820, [%rd37+12];
	xor.b32  	%r2517, %r2517, %r1820;
	ld.global.u32 	%r1821, [%rd37+16];
	xor.b32  	%r2518, %r2518, %r1821;
$L__BB0_251:
	and.b32  	%r1823, %r1813, 2;
	setp.eq.s32 	%p199, %r1823, 0;
	@%p199 bra 	$L__BB0_253;
	ld.global.u32 	%r1824, [%rd37+20];
	xor.b32  	%r2516, %r2516, %r1824;
	ld.global.u32 	%r1825, [%rd37+24];
	xor.b32  	%r2515, %r2515, %r1825;
	ld.global.u32 	%r1826, [%rd37+28];
	xor.b32  	%r2514, %r2514, %r1826;
	ld.global.u32 	%r1827, [%rd37+32];
	xor.b32  	%r2517, %r2517, %r1827;
	ld.global.u32 	%r1828, [%rd37+36];
	xor.b32  	%r2518, %r2518, %r1828;
$L__BB0_253:
	and.b32  	%r1830, %r1813, 4;
	setp.eq.s32 	%p200, %r1830, 0;
	@%p200 bra 	$L__BB0_255;
	ld.global.u32 	%r1831, [%rd37+40];
	xor.b32  	%r2516, %r2516, %r1831;
	ld.global.u32 	%r1832, [%rd37+44];
	xor.b32  	%r2515, %r2515, %r1832;
	ld.global.u32 	%r1833, [%rd37+48];
	xor.b32  	%r2514, %r2514, %r1833;
	ld.global.u32 	%r1834, [%rd37+52];
	xor.b32  	%r2517, %r2517, %r1834;
	ld.global.u32 	%r1835, [%rd37+56];
	xor.b32  	%r2518, %r2518, %r1835;
$L__BB0_255:
	and.b32  	%r1837, %r1813, 8;
	setp.eq.s32 	%p201, %r1837, 0;
	@%p201 bra 	$L__BB0_257;
	ld.global.u32 	%r1838, [%rd37+60];
	xor.b32  	%r2516, %r2516, %r1838;
	ld.global.u32 	%r1839, [%rd37+64];
	xor.b32  	%r2515, %r2515, %r1839;
	ld.global.u32 	%r1840, [%rd37+68];
	xor.b32  	%r2514, %r2514, %r1840;
	ld.global.u32 	%r1841, [%rd37+72];
	xor.b32  	%r2517, %r2517, %r1841;
	ld.global.u32 	%r1842, [%rd37+76];
	xor.b32  	%r2518, %r2518, %r1842;
$L__BB0_257:
	and.b32  	%r1844, %r1813, 16;
	setp.eq.s32 	%p202, %r1844, 0;
	@%p202 bra 	$L__BB0_259;
	ld.global.u32 	%r1845, [%rd37+80];
	xor.b32  	%r2516, %r2516, %r1845;
	ld.global.u32 	%r1846, [%rd37+84];
	xor.b32  	%r2515, %r2515, %r1846;
	ld.global.u32 	%r1847, [%rd37+88];
	xor.b32  	%r2514, %r2514, %r1847;
	ld.global.u32 	%r1848, [%rd37+92];
	xor.b32  	%r2517, %r2517, %r1848;
	ld.global.u32 	%r1849, [%rd37+96];
	xor.b32  	%r2518, %r2518, %r1849;
$L__BB0_259:
	and.b32  	%r1851, %r1813, 32;
	setp.eq.s32 	%p203, %r1851, 0;
	@%p203 bra 	$L__BB0_261;
	ld.global.u32 	%r1852, [%rd37+100];
	xor.b32  	%r2516, %r2516, %r1852;
	ld.global.u32 	%r1853, [%rd37+104];
	xor.b32  	%r2515, %r2515, %r1853;
	ld.global.u32 	%r1854, [%rd37+108];
	xor.b32  	%r2514, %r2514, %r1854;
	ld.global.u32 	%r1855, [%rd37+112];
	xor.b32  	%r2517, %r2517, %r1855;
	ld.global.u32 	%r1856, [%rd37+116];
	xor.b32  	%r2518, %r2518, %r1856;
$L__BB0_261:
	and.b32  	%r1858, %r1813, 64;
	setp.eq.s32 	%p204, %r1858, 0;
	@%p204 bra 	$L__BB0_263;
	ld.global.u32 	%r1859, [%rd37+120];
	xor.b32  	%r2516, %r2516, %r1859;
	ld.global.u32 	%r1860, [%rd37+124];
	xor.b32  	%r2515, %r2515, %r1860;
	ld.global.u32 	%r1861, [%rd37+128];
	xor.b32  	%r2514, %r2514, %r1861;
	ld.global.u32 	%r1862, [%rd37+132];
	xor.b32  	%r2517, %r2517, %r1862;
	ld.global.u32 	%r1863, [%rd37+136];
	xor.b32  	%r2518, %r2518, %r1863;
$L__BB0_263:
	and.b32  	%r1865, %r1813, 128;
	setp.eq.s32 	%p205, %r1865, 0;
	@%p205 bra 	$L__BB0_265;
	ld.global.u32 	%r1866, [%rd37+140];
	xor.b32  	%r2516, %r2516, %r1866;
	ld.global.u32 	%r1867, [%rd37+144];
	xor.b32  	%r2515, %r2515, %r1867;
	ld.global.u32 	%r1868, [%rd37+148];
	xor.b32  	%r2514, %r2514, %r1868;
	ld.global.u32 	%r1869, [%rd37+152];
	xor.b32  	%r2517, %r2517, %r1869;
	ld.global.u32 	%r1870, [%rd37+156];
	xor.b32  	%r2518, %r2518, %r1870;
$L__BB0_265:
	and.b32  	%r1872, %r1813, 256;
	setp.eq.s32 	%p206, %r1872, 0;
	@%p206 bra 	$L__BB0_267;
	ld.global.u32 	%r1873, [%rd37+160];
	xor.b32  	%r2516, %r2516, %r1873;
	ld.global.u32 	%r1874, [%rd37+164];
	xor.b32  	%r2515, %r2515, %r1874;
	ld.global.u32 	%r1875, [%rd37+168];
	xor.b32  	%r2514, %r2514, %r1875;
	ld.global.u32 	%r1876, [%rd37+172];
	xor.b32  	%r2517, %r2517, %r1876;
	ld.global.u32 	%r1877, [%rd37+176];
	xor.b32  	%r2518, %r2518, %r1877;
$L__BB0_267:
	and.b32  	%r1879, %r1813, 512;
	setp.eq.s32 	%p207, %r1879, 0;
	@%p207 bra 	$L__BB0_269;
	ld.global.u32 	%r1880, [%rd37+180];
	xor.b32  	%r2516, %r2516, %r1880;
	ld.global.u32 	%r1881, [%rd37+184];
	xor.b32  	%r2515, %r2515, %r1881;
	ld.global.u32 	%r1882, [%rd37+188];
	xor.b32  	%r2514, %r2514, %r1882;
	ld.global.u32 	%r1883, [%rd37+192];
	xor.b32  	%r2517, %r2517, %r1883;
	ld.global.u32 	%r1884, [%rd37+196];
	xor.b32  	%r2518, %r2518, %r1884;
$L__BB0_269:
	and.b32  	%r1886, %r1813, 1024;
	setp.eq.s32 	%p208, %r1886, 0;
	@%p208 bra 	$L__BB0_271;
	ld.global.u32 	%r1887, [%rd37+200];
	xor.b32  	%r2516, %r2516, %r1887;
	ld.global.u32 	%r1888, [%rd37+204];
	xor.b32  	%r2515, %r2515, %r1888;
	ld.global.u32 	%r1889, [%rd37+208];
	xor.b32  	%r2514, %r2514, %r1889;
	ld.global.u32 	%r1890, [%rd37+212];
	xor.b32  	%r2517, %r2517, %r1890;
	ld.global.u32 	%r1891, [%rd37+216];
	xor.b32  	%r2518, %r2518, %r1891;
$L__BB0_271:
	and.b32  	%r1893, %r1813, 2048;
	setp.eq.s32 	%p209, %r1893, 0;
	@%p209 bra 	$L__BB0_273;
	ld.global.u32 	%r1894, [%rd37+220];
	xor.b32  	%r2516, %r2516, %r1894;
	ld.global.u32 	%r1895, [%rd37+224];
	xor.b32  	%r2515, %r2515, %r1895;
	ld.global.u32 	%r1896, [%rd37+228];
	xor.b32  	%r2514, %r2514, %r1896;
	ld.global.u32 	%r1897, [%rd37+232];
	xor.b32  	%r2517, %r2517, %r1897;
	ld.global.u32 	%r1898, [%rd37+236];
	xor.b32  	%r2518, %r2518, %r1898;
$L__BB0_273:
	and.b32  	%r1900, %r1813, 4096;
	setp.eq.s32 	%p210, %r1900, 0;
	@%p210 bra 	$L__BB0_275;
	ld.global.u32 	%r1901, [%rd37+240];
	xor.b32  	%r2516, %r2516, %r1901;
	ld.global.u32 	%r1902, [%rd37+244];
	xor.b32  	%r2515, %r2515, %r1902;
	ld.global.u32 	%r1903, [%rd37+248];
	xor.b32  	%r2514, %r2514, %r1903;
	ld.global.u32 	%r1904, [%rd37+252];
	xor.b32  	%r2517, %r2517, %r1904;
	ld.global.u32 	%r1905, [%rd37+256];
	xor.b32  	%r2518, %r2518, %r1905;
$L__BB0_275:
	and.b32  	%r1907, %r1813, 8192;
	setp.eq.s32 	%p211, %r1907, 0;
	@%p211 bra 	$L__BB0_277;
	ld.global.u32 	%r1908, [%rd37+260];
	xor.b32  	%r2516, %r2516, %r1908;
	ld.global.u32 	%r1909, [%rd37+264];
	xor.b32  	%r2515, %r2515, %r1909;
	ld.global.u32 	%r1910, [%rd37+268];
	xor.b32  	%r2514, %r2514, %r1910;
	ld.global.u32 	%r1911, [%rd37+272];
	xor.b32  	%r2517, %r2517, %r1911;
	ld.global.u32 	%r1912, [%rd37+276];
	xor.b32  	%r2518, %r2518, %r1912;
$L__BB0_277:
	and.b32  	%r1914, %r1813, 16384;
	setp.eq.s32 	%p212, %r1914, 0;
	@%p212 bra 	$L__BB0_279;
	ld.global.u32 	%r1915, [%rd37+280];
	xor.b32  	%r2516, %r2516, %r1915;
	ld.global.u32 	%r1916, [%rd37+284];
	xor.b32  	%r2515, %r2515, %r1916;
	ld.global.u32 	%r1917, [%rd37+288];
	xor.b32  	%r2514, %r2514, %r1917;
	ld.global.u32 	%r1918, [%rd37+292];
	xor.b32  	%r2517, %r2517, %r1918;
	ld.global.u32 	%r1919, [%rd37+296];
	xor.b32  	%r2518, %r2518, %r1919;
$L__BB0_279:
	and.b32  	%r1921, %r1813, 32768;
	setp.eq.s32 	%p213, %r1921, 0;
	@%p213 bra 	$L__BB0_281;
	ld.global.u32 	%r1922, [%rd37+300];
	xor.b32  	%r2516, %r2516, %r1922;
	ld.global.u32 	%r1923, [%rd37+304];
	xor.b32  	%r2515, %r2515, %r1923;
	ld.global.u32 	%r1924, [%rd37+308];
	xor.b32  	%r2514, %r2514, %r1924;
	ld.global.u32 	%r1925, [%rd37+312];
	xor.b32  	%r2517, %r2517, %r1925;
	ld.global.u32 	%r1926, [%rd37+316];
	xor.b32  	%r2518, %r2518, %r1926;
$L__BB0_281:
	add.s32 	%r2513, %r2513, 16;
	setp.ne.s32 	%p214, %r2513, 32;
	@%p214 bra 	$L__BB0_249;
	mad.lo.s32 	%r1927, %r2507, -31, %r651;
	add.s32 	%r2507, %r1927, 1;
	setp.ne.s32 	%p215, %r2507, 5;
	@%p215 bra 	$L__BB0_248;
	st.local.u32 	[%rd4+4], %r2516;
	st.local.v2.u32 	[%rd4+8], {%r2515, %r2514};
	st.local.v2.u32 	[%rd4+16], {%r2517, %r2518};
	setp.eq.s64 	%p216, %rd35, 1;
	@%p216 bra 	$L__BB0_358;
	mov.b32 	%r2606, 0;
	mov.u32 	%r2607, %r2606;
	mov.u32 	%r2516, %r2606;
	mov.u32 	%r2609, %r2606;
	mov.u32 	%r2518, %r2606;
	mov.u32 	%r2599, %r2606;
$L__BB0_285:
	mul.wide.u32 	%rd153, %r2599, 4;
	add.s64 	%rd154, %rd4, %rd153;
	ld.local.u32 	%r826, [%rd154+4];
	shl.b32 	%r827, %r2599, 5;
	mov.b32 	%r2605, 0;
$L__BB0_286:
	.pragma "nounroll";
	shr.u32 	%r1930, %r826, %r2605;
	and.b32  	%r1931, %r1930, 1;
	setp.eq.b32 	%p217, %r1931, 1;
	not.pred 	%p218, %p217;
	add.s32 	%r1932, %r827, %r2605;
	mul.lo.s32 	%r1933, %r1932, 5;
	mul.wide.u32 	%rd155, %r1933, 4;
	add.s64 	%rd38, %rd36, %rd155;
	@%p218 bra 	$L__BB0_288;
	ld.global.u32 	%r1934, [%rd38];
	xor.b32  	%r2516, %r2516, %r1934;
	ld.global.u32 	%r1935, [%rd38+4];
	xor.b32  	%r2607, %r2607, %r1935;
	ld.global.u32 	%r1936, [%rd38+8];
	xor.b32  	%r2606, %r2606, %r1936;
	ld.global.u32 	%r1937, [%rd38+12];
	xor.b32  	%r2609, %r2609, %r1937;
	ld.global.u32 	%r1938, [%rd38+16];
	xor.b32  	%r2518, %r2518, %r1938;
$L__BB0_288:
	and.b32  	%r1940, %r1930, 2;
	setp.eq.s32 	%p219, %r1940, 0;
	@%p219 bra 	$L__BB0_290;
	ld.global.u32 	%r1941, [%rd38+20];
	xor.b32  	%r2516, %r2516, %r1941;
	ld.global.u32 	%r1942, [%rd38+24];
	xor.b32  	%r2607, %r2607, %r1942;
	ld.global.u32 	%r1943, [%rd38+28];
	xor.b32  	%r2606, %r2606, %r1943;
	ld.global.u32 	%r1944, [%rd38+32];
	xor.b32  	%r2609, %r2609, %r1944;
	ld.global.u32 	%r1945, [%rd38+36];
	xor.b32  	%r2518, %r2518, %r1945;
$L__BB0_290:
	and.b32  	%r1947, %r1930, 4;
	setp.eq.s32 	%p220, %r1947, 0;
	@%p220 bra 	$L__BB0_292;
	ld.global.u32 	%r1948, [%rd38+40];
	xor.b32  	%r2516, %r2516, %r1948;
	ld.global.u32 	%r1949, [%rd38+44];
	xor.b32  	%r2607, %r2607, %r1949;
	ld.global.u32 	%r1950, [%rd38+48];
	xor.b32  	%r2606, %r2606, %r1950;
	ld.global.u32 	%r1951, [%rd38+52];
	xor.b32  	%r2609, %r2609, %r1951;
	ld.global.u32 	%r1952, [%rd38+56];
	xor.b32  	%r2518, %r2518, %r1952;
$L__BB0_292:
	and.b32  	%r1954, %r1930, 8;
	setp.eq.s32 	%p221, %r1954, 0;
	@%p221 bra 	$L__BB0_294;
	ld.global.u32 	%r1955, [%rd38+60];
	xor.b32  	%r2516, %r2516, %r1955;
	ld.global.u32 	%r1956, [%rd38+64];
	xor.b32  	%r2607, %r2607, %r1956;
	ld.global.u32 	%r1957, [%rd38+68];
	xor.b32  	%r2606, %r2606, %r1957;
	ld.global.u32 	%r1958, [%rd38+72];
	xor.b32  	%r2609, %r2609, %r1958;
	ld.global.u32 	%r1959, [%rd38+76];
	xor.b32  	%r2518, %r2518, %r1959;
$L__BB0_294:
	and.b32  	%r1961, %r1930, 16;
	setp.eq.s32 	%p222, %r1961, 0;
	@%p222 bra 	$L__BB0_296;
	ld.global.u32 	%r1962, [%rd38+80];
	xor.b32  	%r2516, %r2516, %r1962;
	ld.global.u32 	%r1963, [%rd38+84];
	xor.b32  	%r2607, %r2607, %r1963;
	ld.global.u32 	%r1964, [%rd38+88];
	xor.b32  	%r2606, %r2606, %r1964;
	ld.global.u32 	%r1965, [%rd38+92];
	xor.b32  	%r2609, %r2609, %r1965;
	ld.global.u32 	%r1966, [%rd38+96];
	xor.b32  	%r2518, %r2518, %r1966;
$L__BB0_296:
	and.b32  	%r1968, %r1930, 32;
	setp.eq.s32 	%p223, %r1968, 0;
	@%p223 bra 	$L__BB0_298;
	ld.global.u32 	%r1969, [%rd38+100];
	xor.b32  	%r2516, %r2516, %r1969;
	ld.global.u32 	%r1970, [%rd38+104];
	xor.b32  	%r2607, %r2607, %r1970;
	ld.global.u32 	%r1971, [%rd38+108];
	xor.b32  	%r2606, %r2606, %r1971;
	ld.global.u32 	%r1972, [%rd38+112];
	xor.b32  	%r2609, %r2609, %r1972;
	ld.global.u32 	%r1973, [%rd38+116];
	xor.b32  	%r2518, %r2518, %r1973;
$L__BB0_298:
	and.b32  	%r1975, %r1930, 64;
	setp.eq.s32 	%p224, %r1975, 0;
	@%p224 bra 	$L__BB0_300;
	ld.global.u32 	%r1976, [%rd38+120];
	xor.b32  	%r2516, %r2516, %r1976;
	ld.global.u32 	%r1977, [%rd38+124];
	xor.b32  	%r2607, %r2607, %r1977;
	ld.global.u32 	%r1978, [%rd38+128];
	xor.b32  	%r2606, %r2606, %r1978;
	ld.global.u32 	%r1979, [%rd38+132];
	xor.b32  	%r2609, %r2609, %r1979;
	ld.global.u32 	%r1980, [%rd38+136];
	xor.b32  	%r2518, %r2518, %r1980;
$L__BB0_300:
	and.b32  	%r1982, %r1930, 128;
	setp.eq.s32 	%p225, %r1982, 0;
	@%p225 bra 	$L__BB0_302;
	ld.global.u32 	%r1983, [%rd38+140];
	xor.b32  	%r2516, %r2516, %r1983;
	ld.global.u32 	%r1984, [%rd38+144];
	xor.b32  	%r2607, %r2607, %r1984;
	ld.global.u32 	%r1985, [%rd38+148];
	xor.b32  	%r2606, %r2606, %r1985;
	ld.global.u32 	%r1986, [%rd38+152];
	xor.b32  	%r2609, %r2609, %r1986;
	ld.global.u32 	%r1987, [%rd38+156];
	xor.b32  	%r2518, %r2518, %r1987;
$L__BB0_302:
	and.b32  	%r1989, %r1930, 256;
	setp.eq.s32 	%p226, %r1989, 0;
	@%p226 bra 	$L__BB0_304;
	ld.global.u32 	%r1990, [%rd38+160];
	xor.b32  	%r2516, %r2516, %r1990;
	ld.global.u32 	%r1991, [%rd38+164];
	xor.b32  	%r2607, %r2607, %r1991;
	ld.global.u32 	%r1992, [%rd38+168];
	xor.b32  	%r2606, %r2606, %r1992;
	ld.global.u32 	%r1993, [%rd38+172];
	xor.b32  	%r2609, %r2609, %r1993;
	ld.global.u32 	%r1994, [%rd38+176];
	xor.b32  	%r2518, %r2518, %r1994;
$L__BB0_304:
	and.b32  	%r1996, %r1930, 512;
	setp.eq.s32 	%p227, %r1996, 0;
	@%p227 bra 	$L__BB0_306;
	ld.global.u32 	%r1997, [%rd38+180];
	xor.b32  	%r2516, %r2516, %r1997;
	ld.global.u32 	%r1998, [%rd38+184];
	xor.b32  	%r2607, %r2607, %r1998;
	ld.global.u32 	%r1999, [%rd38+188];
	xor.b32  	%r2606, %r2606, %r1999;
	ld.global.u32 	%r2000, [%rd38+192];
	xor.b32  	%r2609, %r2609, %r2000;
	ld.global.u32 	%r2001, [%rd38+196];
	xor.b32  	%r2518, %r2518, %r2001;
$L__BB0_306:
	and.b32  	%r2003, %r1930, 1024;
	setp.eq.s32 	%p228, %r2003, 0;
	@%p228 bra 	$L__BB0_308;
	ld.global.u32 	%r2004, [%rd38+200];
	xor.b32  	%r2516, %r2516, %r2004;
	ld.global.u32 	%r2005, [%rd38+204];
	xor.b32  	%r2607, %r2607, %r2005;
	ld.global.u32 	%r2006, [%rd38+208];
	xor.b32  	%r2606, %r2606, %r2006;
	ld.global.u32 	%r2007, [%rd38+212];
	xor.b32  	%r2609, %r2609, %r2007;
	ld.global.u32 	%r2008, [%rd38+216];
	xor.b32  	%r2518, %r2518, %r2008;
$L__BB0_308:
	and.b32  	%r2010, %r1930, 2048;
	setp.eq.s32 	%p229, %r2010, 0;
	@%p229 bra 	$L__BB0_310;
	ld.global.u32 	%r2011, [%rd38+220];
	xor.b32  	%r2516, %r2516, %r2011;
	ld.global.u32 	%r2012, [%rd38+224];
	xor.b32  	%r2607, %r2607, %r2012;
	ld.global.u32 	%r2013, [%rd38+228];
	xor.b32  	%r2606, %r2606, %r2013;
	ld.global.u32 	%r2014, [%rd38+232];
	xor.b32  	%r2609, %r2609, %r2014;
	ld.global.u32 	%r2015, [%rd38+236];
	xor.b32  	%r2518, %r2518, %r2015;
$L__BB0_310:
	and.b32  	%r2017, %r1930, 4096;
	setp.eq.s32 	%p230, %r2017, 0;
	@%p230 bra 	$L__BB0_312;
	ld.global.u32 	%r2018, [%rd38+240];
	xor.b32  	%r2516, %r2516, %r2018;
	ld.global.u32 	%r2019, [%rd38+244];
	xor.b32  	%r2607, %r2607, %r2019;
	ld.global.u32 	%r2020, [%rd38+248];
	xor.b32  	%r2606, %r2606, %r2020;
	ld.global.u32 	%r2021, [%rd38+252];
	xor.b32  	%r2609, %r2609, %r2021;
	ld.global.u32 	%r2022, [%rd38+256];
	xor.b32  	%r2518, %r2518, %r2022;
$L__BB0_312:
	and.b32  	%r2024, %r1930, 8192;
	setp.eq.s32 	%p231, %r2024, 0;
	@%p231 bra 	$L__BB0_314;
	ld.global.u32 	%r2025, [%rd38+260];
	xor.b32  	%r2516, %r2516, %r2025;
	ld.global.u32 	%r2026, [%rd38+264];
	xor.b32  	%r2607, %r2607, %r2026;
	ld.global.u32 	%r2027, [%rd38+268];
	xor.b32  	%r2606, %r2606, %r2027;
	ld.global.u32 	%r2028, [%rd38+272];
	xor.b32  	%r2609, %r2609, %r2028;
	ld.global.u32 	%r2029, [%rd38+276];
	xor.b32  	%r2518, %r2518, %r2029;
$L__BB0_314:
	and.b32  	%r2031, %r1930, 16384;
	setp.eq.s32 	%p232, %r2031, 0;
	@%p232 bra 	$L__BB0_316;
	ld.global.u32 	%r2032, [%rd38+280];
	xor.b32  	%r2516, %r2516, %r2032;
	ld.global.u32 	%r2033, [%rd38+284];
	xor.b32  	%r2607, %r2607, %r2033;
	ld.global.u32 	%r2034, [%rd38+288];
	xor.b32  	%r2606, %r2606, %r2034;
	ld.global.u32 	%r2035, [%rd38+292];
	xor.b32  	%r2609, %r2609, %r2035;
	ld.global.u32 	%r2036, [%rd38+296];
	xor.b32  	%r2518, %r2518, %r2036;
$L__BB0_316:
	and.b32  	%r2038, %r1930, 32768;
	setp.eq.s32 	%p233, %r2038, 0;
	@%p233 bra 	$L__BB0_318;
	ld.global.u32 	%r2039, [%rd38+300];
	xor.b32  	%r2516, %r2516, %r2039;
	ld.global.u32 	%r2040, [%rd38+304];
	xor.b32  	%r2607, %r2607, %r2040;
	ld.global.u32 	%r2041, [%rd38+308];
	xor.b32  	%r2606, %r2606, %r2041;
	ld.global.u32 	%r2042, [%rd38+312];
	xor.b32  	%r2609, %r2609, %r2042;
	ld.global.u32 	%r2043, [%rd38+316];
	xor.b32  	%r2518, %r2518, %r2043;
$L__BB0_318:
	add.s32 	%r2605, %r2605, 16;
	setp.ne.s32 	%p234, %r2605, 32;
	@%p234 bra 	$L__BB0_286;
	mad.lo.s32 	%r2044, %r2599, -31, %r827;
	add.s32 	%r2599, %r2044, 1;
	setp.ne.s32 	%p235, %r2599, 5;
	@%p235 bra 	$L__BB0_285;
	st.local.u32 	[%rd4+4], %r2516;
	st.local.v2.u32 	[%rd4+8], {%r2607, %r2606};
	st.local.v2.u32 	[%rd4+16], {%r2609, %r2518};
	setp.ne.s64 	%p236, %rd35, 3;
	@%p236 bra 	$L__BB0_358;
	mov.b32 	%r2698, 0;
	mov.u32 	%r2699, %r2698;
	mov.u32 	%r2516, %r2698;
	mov.u32 	%r2701, %r2698;
	mov.u32 	%r2518, %r2698;
	mov.u32 	%r2691, %r2698;
$L__BB0_322:
	mul.wide.u32 	%rd156, %r2691, 4;
	add.s64 	%rd157, %rd4, %rd156;
	ld.local.u32 	%r1002, [%rd157+4];
	shl.b32 	%r1003, %r2691, 5;
	mov.b32 	%r2697, 0;
$L__BB0_323:
	.pragma "nounroll";
	shr.u32 	%r2047, %r1002, %r2697;
	and.b32  	%r2048, %r2047, 1;
	setp.eq.b32 	%p237, %r2048, 1;
	not.pred 	%p238, %p237;
	add.s32 	%r2049, %r1003, %r2697;
	mul.lo.s32 	%r2050, %r2049, 5;
	mul.wide.u32 	%rd158, %r2050, 4;
	add.s64 	%rd39, %rd36, %rd158;
	@%p238 bra 	$L__BB0_325;
	ld.global.u32 	%r2051, [%rd39];
	xor.b32  	%r2516, %r2516, %r2051;
	ld.global.u32 	%r2052, [%rd39+4];
	xor.b32  	%r2699, %r2699, %r2052;
	ld.global.u32 	%r2053, [%rd39+8];
	xor.b32  	%r2698, %r2698, %r2053;
	ld.global.u32 	%r2054, [%rd39+12];
	xor.b32  	%r2701, %r2701, %r2054;
	ld.global.u32 	%r2055, [%rd39+16];
	xor.b32  	%r2518, %r2518, %r2055;
$L__BB0_325:
	and.b32  	%r2057, %r2047, 2;
	setp.eq.s32 	%p239, %r2057, 0;
	@%p239 bra 	$L__BB0_327;
	ld.global.u32 	%r2058, [%rd39+20];
	xor.b32  	%r2516, %r2516, %r2058;
	ld.global.u32 	%r2059, [%rd39+24];
	xor.b32  	%r2699, %r2699, %r2059;
	ld.global.u32 	%r2060, [%rd39+28];
	xor.b32  	%r2698, %r2698, %r2060;
	ld.global.u32 	%r2061, [%rd39+32];
	xor.b32  	%r2701, %r2701, %r2061;
	ld.global.u32 	%r2062, [%rd39+36];
	xor.b32  	%r2518, %r2518, %r2062;
$L__BB0_327:
	and.b32  	%r2064, %r2047, 4;
	setp.eq.s32 	%p240, %r2064, 0;
	@%p240 bra 	$L__BB0_329;
	ld.global.u32 	%r2065, [%rd39+40];
	xor.b32  	%r2516, %r2516, %r2065;
	ld.global.u32 	%r2066, [%rd39+44];
	xor.b32  	%r2699, %r2699, %r2066;
	ld.global.u32 	%r2067, [%rd39+48];
	xor.b32  	%r2698, %r2698, %r2067;
	ld.global.u32 	%r2068, [%rd39+52];
	xor.b32  	%r2701, %r2701, %r2068;
	ld.global.u32 	%r2069, [%rd39+56];
	xor.b32  	%r2518, %r2518, %r2069;
$L__BB0_329:
	and.b32  	%r2071, %r2047, 8;
	setp.eq.s32 	%p241, %r2071, 0;
	@%p241 bra 	$L__BB0_331;
	ld.global.u32 	%r2072, [%rd39+60];
	xor.b32  	%r2516, %r2516, %r2072;
	ld.global.u32 	%r2073, [%rd39+64];
	xor.b32  	%r2699, %r2699, %r2073;
	ld.global.u32 	%r2074, [%rd39+68];
	xor.b32  	%r2698, %r2698, %r2074;
	ld.global.u32 	%r2075, [%rd39+72];
	xor.b32  	%r2701, %r2701, %r2075;
	ld.global.u32 	%r2076, [%rd39+76];
	xor.b32  	%r2518, %r2518, %r2076;
$L__BB0_331:
	and.b32  	%r2078, %r2047, 16;
	setp.eq.s32 	%p242, %r2078, 0;
	@%p242 bra 	$L__BB0_333;
	ld.global.u32 	%r2079, [%rd39+80];
	xor.b32  	%r2516, %r2516, %r2079;
	ld.global.u32 	%r2080, [%rd39+84];
	xor.b32  	%r2699, %r2699, %r2080;
	ld.global.u32 	%r2081, [%rd39+88];
	xor.b32  	%r2698, %r2698, %r2081;
	ld.global.u32 	%r2082, [%rd39+92];
	xor.b32  	%r2701, %r2701, %r2082;
	ld.global.u32 	%r2083, [%rd39+96];
	xor.b32  	%r2518, %r2518, %r2083;
$L__BB0_333:
	and.b32  	%r2085, %r2047, 32;
	setp.eq.s32 	%p243, %r2085, 0;
	@%p243 bra 	$L__BB0_335;
	ld.global.u32 	%r2086, [%rd39+100];
	xor.b32  	%r2516, %r2516, %r2086;
	ld.global.u32 	%r2087, [%rd39+104];
	xor.b32  	%r2699, %r2699, %r2087;
	ld.global.u32 	%r2088, [%rd39+108];
	xor.b32  	%r2698, %r2698, %r2088;
	ld.global.u32 	%r2089, [%rd39+112];
	xor.b32  	%r2701, %r2701, %r2089;
	ld.global.u32 	%r2090, [%rd39+116];
	xor.b32  	%r2518, %r2518, %r2090;
$L__BB0_335:
	and.b32  	%r2092, %r2047, 64;
	setp.eq.s32 	%p244, %r2092, 0;
	@%p244 bra 	$L__BB0_337;
	ld.global.u32 	%r2093, [%rd39+120];
	xor.b32  	%r2516, %r2516, %r2093;
	ld.global.u32 	%r2094, [%rd39+124];
	xor.b32  	%r2699, %r2699, %r2094;
	ld.global.u32 	%r2095, [%rd39+128];
	xor.b32  	%r2698, %r2698, %r2095;
	ld.global.u32 	%r2096, [%rd39+132];
	xor.b32  	%r2701, %r2701, %r2096;
	ld.global.u32 	%r2097, [%rd39+136];
	xor.b32  	%r2518, %r2518, %r2097;
$L__BB0_337:
	and.b32  	%r2099, %r2047, 128;
	setp.eq.s32 	%p245, %r2099, 0;
	@%p245 bra 	$L__BB0_339;
	ld.global.u32 	%r2100, [%rd39+140];
	xor.b32  	%r2516, %r2516, %r2100;
	ld.global.u32 	%r2101, [%rd39+144];
	xor.b32  	%r2699, %r2699, %r2101;
	ld.global.u32 	%r2102, [%rd39+148];
	xor.b32  	%r2698, %r2698, %r2102;
	ld.global.u32 	%r2103, [%rd39+152];
	xor.b32  	%r2701, %r2701, %r2103;
	ld.global.u32 	%r2104, [%rd39+156];
	xor.b32  	%r2518, %r2518, %r2104;
$L__BB0_339:
	and.b32  	%r2106, %r2047, 256;
	setp.eq.s32 	%p246, %r2106, 0;
	@%p246 bra 	$L__BB0_341;
	ld.global.u32 	%r2107, [%rd39+160];
	xor.b32  	%r2516, %r2516, %r2107;
	ld.global.u32 	%r2108, [%rd39+164];
	xor.b32  	%r2699, %r2699, %r2108;
	ld.global.u32 	%r2109, [%rd39+168];
	xor.b32  	%r2698, %r2698, %r2109;
	ld.global.u32 	%r2110, [%rd39+172];
	xor.b32  	%r2701, %r2701, %r2110;
	ld.global.u32 	%r2111, [%rd39+176];
	xor.b32  	%r2518, %r2518, %r2111;
$L__BB0_341:
	and.b32  	%r2113, %r2047, 512;
	setp.eq.s32 	%p247, %r2113, 0;
	@%p247 bra 	$L__BB0_343;
	ld.global.u32 	%r2114, [%rd39+180];
	xor.b32  	%r2516, %r2516, %r2114;
	ld.global.u32 	%r2115, [%rd39+184];
	xor.b32  	%r2699, %r2699, %r2115;
	ld.global.u32 	%r2116, [%rd39+188];
	xor.b32  	%r2698, %r2698, %r2116;
	ld.global.u32 	%r2117, [%rd39+192];
	xor.b32  	%r2701, %r2701, %r2117;
	ld.global.u32 	%r2118, [%rd39+196];
	xor.b32  	%r2518, %r2518, %r2118;
$L__BB0_343:
	and.b32  	%r2120, %r2047, 1024;
	setp.eq.s32 	%p248, %r2120, 0;
	@%p248 bra 	$L__BB0_345;
	ld.global.u32 	%r2121, [%rd39+200];
	xor.b32  	%r2516, %r2516, %r2121;
	ld.global.u32 	%r2122, [%rd39+204];
	xor.b32  	%r2699, %r2699, %r2122;
	ld.global.u32 	%r2123, [%rd39+208];
	xor.b32  	%r2698, %r2698, %r2123;
	ld.global.u32 	%r2124, [%rd39+212];
	xor.b32  	%r2701, %r2701, %r2124;
	ld.global.u32 	%r2125, [%rd39+216];
	xor.b32  	%r2518, %r2518, %r2125;
$L__BB0_345:
	and.b32  	%r2127, %r2047, 2048;
	setp.eq.s32 	%p249, %r2127, 0;
	@%p249 bra 	$L__BB0_347;
	ld.global.u32 	%r2128, [%rd39+220];
	xor.b32  	%r2516, %r2516, %r2128;
	ld.global.u32 	%r2129, [%rd39+224];
	xor.b32  	%r2699, %r2699, %r2129;
	ld.global.u32 	%r2130, [%rd39+228];
	xor.b32  	%r2698, %r2698, %r2130;
	ld.global.u32 	%r2131, [%rd39+232];
	xor.b32  	%r2701, %r2701, %r2131;
	ld.global.u32 	%r2132, [%rd39+236];
	xor.b32  	%r2518, %r2518, %r2132;
$L__BB0_347:
	and.b32  	%r2134, %r2047, 4096;
	setp.eq.s32 	%p250, %r2134, 0;
	@%p250 bra 	$L__BB0_349;
	ld.global.u32 	%r2135, [%rd39+240];
	xor.b32  	%r2516, %r2516, %r2135;
	ld.global.u32 	%r2136, [%rd39+244];
	xor.b32  	%r2699, %r2699, %r2136;
	ld.global.u32 	%r2137, [%rd39+248];
	xor.b32  	%r2698, %r2698, %r2137;
	ld.global.u32 	%r2138, [%rd39+252];
	xor.b32  	%r2701, %r2701, %r2138;
	ld.global.u32 	%r2139, [%rd39+256];
	xor.b32  	%r2518, %r2518, %r2139;
$L__BB0_349:
	and.b32  	%r2141, %r2047, 8192;
	setp.eq.s32 	%p251, %r2141, 0;
	@%p251 bra 	$L__BB0_351;
	ld.global.u32 	%r2142, [%rd39+260];
	xor.b32  	%r2516, %r2516, %r2142;
	ld.global.u32 	%r2143, [%rd39+264];
	xor.b32  	%r2699, %r2699, %r2143;
	ld.global.u32 	%r2144, [%rd39+268];
	xor.b32  	%r2698, %r2698, %r2144;
	ld.global.u32 	%r2145, [%rd39+272];
	xor.b32  	%r2701, %r2701, %r2145;
	ld.global.u32 	%r2146, [%rd39+276];
	xor.b32  	%r2518, %r2518, %r2146;
$L__BB0_351:
	and.b32  	%r2148, %r2047, 16384;
	setp.eq.s32 	%p252, %r2148, 0;
	@%p252 bra 	$L__BB0_353;
	ld.global.u32 	%r2149, [%rd39+280];
	xor.b32  	%r2516, %r2516, %r2149;
	ld.global.u32 	%r2150, [%rd39+284];
	xor.b32  	%r2699, %r2699, %r2150;
	ld.global.u32 	%r2151, [%rd39+288];
	xor.b32  	%r2698, %r2698, %r2151;
	ld.global.u32 	%r2152, [%rd39+292];
	xor.b32  	%r2701, %r2701, %r2152;
	ld.global.u32 	%r2153, [%rd39+296];
	xor.b32  	%r2518, %r2518, %r2153;
$L__BB0_353:
	and.b32  	%r2155, %r2047, 32768;
	setp.eq.s32 	%p253, %r2155, 0;
	@%p253 bra 	$L__BB0_355;
	ld.global.u32 	%r2156, [%rd39+300];
	xor.b32  	%r2516, %r2516, %r2156;
	ld.global.u32 	%r2157, [%rd39+304];
	xor.b32  	%r2699, %r2699, %r2157;
	ld.global.u32 	%r2158, [%rd39+308];
	xor.b32  	%r2698, %r2698, %r2158;
	ld.global.u32 	%r2159, [%rd39+312];
	xor.b32  	%r2701, %r2701, %r2159;
	ld.global.u32 	%r2160, [%rd39+316];
	xor.b32  	%r2518, %r2518, %r2160;
$L__BB0_355:
	add.s32 	%r2697, %r2697, 16;
	setp.ne.s32 	%p254, %r2697, 32;
	@%p254 bra 	$L__BB0_323;
	mad.lo.s32 	%r2161, %r2691, -31, %r1003;
	add.s32 	%r2691, %r2161, 1;
	setp.ne.s32 	%p255, %r2691, 5;
	@%p255 bra 	$L__BB0_322;
	st.local.u32 	[%rd4+4], %r2516;
	st.local.v2.u32 	[%rd4+8], {%r2699, %r2698};
	st.local.v2.u32 	[%rd4+16], {%r2701, %r2518};
$L__BB0_358:
	shr.u64 	%rd166, %rd34, 2;
	add.s32 	%r2501, %r2501, 1;
	setp.gt.u64 	%p256, %rd34, 3;
	@%p256 bra 	$L__BB0_246;
$L__BB0_359:
	rem.s32 	%r2162, %r9, %r1195;
	add.s32 	%r2163, %r1195, -1;
	mad.lo.s32 	%r2782, %r2163, %r1193, %r2162;
$L__BB0_360:
	mov.u32 	%r2785, %r2782;
	mul.wide.s32 	%rd159, %r2785, 4;
	add.s64 	%rd160, %rd2, %rd159;
	ld.global.u32 	%r2164, [%rd160];
	setp.ne.s32 	%p257, %r2164, 0;
	setp.gt.s32 	%p258, %r2785, -1;
	and.pred  	%p259, %p258, %p257;
	sub.s32 	%r2782, %r2785, %r1195;
	@%p259 bra 	$L__BB0_360;
	setp.gt.s32 	%p260, %r2785, -1;
	setp.ge.s32 	%p261, %r2785, %r9;
	and.pred  	%p262, %p260, %p261;
	@%p262 bra 	$L__BB0_363;
	ld.global.u32 	%r2786, [%rd24];
	bra.uni 	$L__BB0_370;
$L__BB0_363:
	sub.s32 	%r2166, %r2785, %r9;
	div.s32 	%r1181, %r2166, %r1195;
	setp.lt.s32 	%p263, %r1181, 0;
	mov.b32 	%r2786, 0;
	@%p263 bra 	$L__BB0_370;
	mov.b32 	%r2783, 0;
$L__BB0_365:
	setp.lt.s32 	%p264, %r2785, 0;
	@%p264 bra 	$L__BB0_368;
$L__BB0_366:
	mul.wide.u32 	%rd161, %r2785, 4;
	add.s64 	%rd162, %rd2, %rd161;
	ld.global.u32 	%r2786, [%rd162];
	sub.s32 	%r2785, %r2785, %r1195;
	setp.ne.s32 	%p265, %r2786, 0;
	@%p265 bra 	$L__BB0_369;
	setp.gt.s32 	%p267, %r2785, -1;
	@%p267 bra 	$L__BB0_366;
$L__BB0_368:
	ld.param.u32 	%r2179, [_Z9addKernelPiS_S_iyiii_param_5];
	shr.u32 	%r2168, %r2516, 2;
	xor.b32  	%r2169, %r2168, %r2516;
	shl.b32 	%r2170, %r2518, 4;
	shl.b32 	%r2171, %r2169, 1;
	xor.b32  	%r2172, %r2171, %r2170;
	xor.b32  	%r2173, %r2172, %r2169;
	xor.b32  	%r2174, %r2173, %r2518;
	add.s32 	%r2175, %r638, %r2174;
	add.s32 	%r2176, %r2175, 362437;
	rem.u32 	%r2177, %r2176, %r2179;
	add.s32 	%r2786, %r2177, 1;
	bra.uni 	$L__BB0_370;
$L__BB0_369:
	add.s32 	%r1189, %r2783, 1;
	setp.ne.s32 	%p266, %r2783, %r1181;
	mov.u32 	%r2783, %r1189;
	@%p266 bra 	$L__BB0_365;
$L__BB0_370:
	bar.sync 	0;
	st.global.u32 	[%rd24], %r2786;
	bar.sync 	0;
$L__BB0_371:
	ret;

}


// ===== COMPILED SASS (sm_100) =====

	.target	sm_100

	.elftype	@"ET_EXEC"


//--------------------- .note.nv.tkinfo           --------------------------
	.section	.note.nv.tkinfo,"",@"SHT_NOTE"
	.sectionflags	@"SHF_NOTE_NV_TKINFO"
	.tkinfo
        /*0018*/ 	.word	0x00000002
        /*0030*/ 	.string	""
        /*0030*/ 	.string	"ptxas"
        /*0030*/ 	.string	"Cuda compilation tools, release 13.0, V13.0.88"
        /*0030*/ 	.string	"Build cuda_13.0.r13.0/compiler.36424714_0"
        /*0030*/ 	.string	"-arch sm_100 -m 64 "



//--------------------- .note.nv.cuinfo           --------------------------
	.section	.note.nv.cuinfo,"",@"SHT_NOTE"
	.sectionflags	@"SHF_NOTE_NV_CUINFO"
        /*0018*/ 	.short	0x0002
        /*001a*/ 	.short	0x0064
        /*001c*/ 	.short	0x0082
	.zero		2


//--------------------- .nv.info                  --------------------------
	.section	.nv.info,"",@"SHT_CUDA_INFO"
	.align	4


	//----- nvinfo : EIATTR_REGCOUNT
	.align		4
        /*0000*/ 	.byte	0x04, 0x2f
        /*0002*/ 	.short	(.L_11 - .L_10)
	.align		4
.L_10:
        /*0004*/ 	.word	index@(_Z9addKernelPiS_S_iyiii)
        /*0008*/ 	.word	0x00000022


	//----- nvinfo : EIATTR_FRAME_SIZE
	.align		4
.L_11:
        /*000c*/ 	.byte	0x04, 0x11
        /*000e*/ 	.short	(.L_13 - .L_12)
	.align		4
.L_12:
        /*0010*/ 	.word	index@(_Z9addKernelPiS_S_iyiii)
        /*0014*/ 	.word	0x00000060


	//----- nvinfo : EIATTR_MIN_STACK_SIZE
	.align		4
.L_13:
        /*0018*/ 	.byte	0x04, 0x12
        /*001a*/ 	.short	(.L_15 - .L_14)
	.align		4
.L_14:
        /*001c*/ 	.word	index@(_Z9addKernelPiS_S_iyiii)
        /*0020*/ 	.word	0x00000060
.L_15:


//--------------------- .nv.compat                --------------------------
	.section	.nv.compat,"",@"SHT_CUDA_COMPAT_INFO"
	.align	4
        /*0000*/ 	.byte	0x02, 0x09, 0x00, 0x00, 0x02, 0x02, 0x01, 0x00, 0x02, 0x05, 0x05, 0x00, 0x03, 0x07, 0x01, 0x01
        /*0010*/ 	.byte	0x02, 0x03, 0x00, 0x00, 0x02, 0x06, 0x01, 0x00, 0x04, 0x0b, 0x08, 0x00, 0x09, 0x00, 0x00, 0x00
        /*0020*/ 	.byte	0x00, 0x00, 0x00, 0x00


//--------------------- .nv.info._Z9addKernelPiS_S_iyiii --------------------------
	.section	.nv.info._Z9addKernelPiS_S_iyiii,"",@"SHT_CUDA_INFO"
	.sectionflags	@""
	.align	4


	//----- nvinfo : EIATTR_CUDA_API_VERSION
	.align		4
        /*0000*/ 	.byte	0x04, 0x37
        /*0002*/ 	.short	(.L_17 - .L_16)
.L_16:
        /*0004*/ 	.word	0x00000082


	//----- nvinfo : EIATTR_KPARAM_INFO
	.align		4
.L_17:
        /*0008*/ 	.byte	0x04, 0x17
        /*000a*/ 	.short	(.L_19 - .L_18)
.L_18:
        /*000c*/ 	.word	0x00000000
        /*0010*/ 	.short	0x0007
        /*0012*/ 	.short	0x0030
        /*0014*/ 	.byte	0x00, 0xf0, 0x11, 0x00


	//----- nvinfo : EIATTR_KPARAM_INFO
	.align		4
.L_19:
        /*0018*/ 	.byte	0x04, 0x17
        /*001a*/ 	.short	(.L_21 - .L_20)
.L_20:
        /*001c*/ 	.word	0x00000000
        /*0020*/ 	.short	0x0006
        /*0022*/ 	.short	0x002c
        /*0024*/ 	.byte	0x00, 0xf0, 0x11, 0x00


	//----- nvinfo : EIATTR_KPARAM_INFO
	.align		4
.L_21:
        /*0028*/ 	.byte	0x04, 0x17
        /*002a*/ 	.short	(.L_23 - .L_22)
.L_22:
        /*002c*/ 	.word	0x00000000
        /*0030*/ 	.short	0x0005
        /*0032*/ 	.short	0x0028
        /*0034*/ 	.byte	0x00, 0xf0, 0x11, 0x00


	//----- nvinfo : EIATTR_KPARAM_INFO
	.align		4
.L_23:
        /*0038*/ 	.byte	0x04, 0x17
        /*003a*/ 	.short	(.L_25 - .L_24)
.L_24:
        /*003c*/ 	.word	0x00000000
        /*0040*/ 	.short	0x0004
        /*0042*/ 	.short	0x0020
        /*0044*/ 	.byte	0x00, 0xf0, 0x21, 0x00


	//----- nvinfo : EIATTR_KPARAM_INFO
	.align		4
.L_25:
        /*0048*/ 	.byte	0x04, 0x17
        /*004a*/ 	.short	(.L_27 - .L_26)
.L_26:
        /*004c*/ 	.word	0x00000000
        /*0050*/ 	.short	0x0003
        /*0052*/ 	.short	0x0018
        /*0054*/ 	.byte	0x00, 0xf0, 0x11, 0x00


	//----- nvinfo : EIATTR_KPARAM_INFO
	.align		4
.L_27:
        /*0058*/ 	.byte	0x04, 0x17
        /*005a*/ 	.short	(.L_29 - .L_28)
.L_28:
        /*005c*/ 	.word	0x00000000
        /*0060*/ 	.short	0x0002
        /*0062*/ 	.short	0x0010
        /*0064*/ 	.byte	0x00, 0xf5, 0x21, 0x00


	//----- nvinfo : EIATTR_KPARAM_INFO
	.align		4
.L_29:
        /*0068*/ 	.byte	0x04, 0x17
        /*006a*/ 	.short	(.L_31 - .L_30)
.L_30:
        /*006c*/ 	.word	0x00000000
        /*0070*/ 	.short	0x0001
        /*0072*/ 	.short	0x0008
        /*0074*/ 	.byte	0x00, 0xf5, 0x21, 0x00


	//----- nvinfo : EIATTR_KPARAM_INFO
	.align		4
.L_31:
        /*0078*/ 	.byte	0x04, 0x17
        /*007a*/ 	.short	(.L_33 - .L_32)
.L_32:
        /*007c*/ 	.word	0x00000000
        /*0080*/ 	.short	0x0000
        /*0082*/ 	.short	0x0000
        /*0084*/ 	.byte	0x00, 0xf5, 0x21, 0x00


	//----- nvinfo : EIATTR_SPARSE_MMA_MASK
	.align		4
.L_33:
        /*0088*/ 	.byte	0x03, 0x50
        /*008a*/ 	.short	0x0000


	//----- nvinfo : EIATTR_MAXREG_COUNT
	.align		4
        /*008c*/ 	.byte	0x03, 0x1b
        /*008e*/ 	.short	0x00ff


	//----- nvinfo : EIATTR_NUM_BARRIERS
	.align		4
        /*0090*/ 	.byte	0x02, 0x4c
        /*0092*/ 	.byte	0x01
	.zero		1


	//----- nvinfo : EIATTR_EXTERNS
	.align		4
        /*0094*/ 	.byte	0x04, 0x0f
        /*0096*/ 	.short	(.L_35 - .L_34)


	//   ....[0]....
	.align		4
.L_34:
        /*0098*/ 	.word	index@(malloc)


	//----- nvinfo : EIATTR_MERCURY_ISA_VERSION
	.align		4
.L_35:
        /*009c*/ 	.byte	0x03, 0x5f
        /*009e*/ 	.short	0x0101


	//----- nvinfo : EIATTR_INT_WARP_WIDE_INSTR_OFFSETS
	.align		4
        /*00a0*/ 	.byte	0x04, 0x31
        /*00a2*/ 	.short	(.L_37 - .L_36)


	//   ....[0]....
.L_36:
        /*00a4*/ 	.word	0x00005110


	//   ....[1]....
        /*00a8*/ 	.word	0x00005210


	//   ....[2]....
        /*00ac*/ 	.word	0x000052f0


	//----- nvinfo : EIATTR_VRC_CTA_INIT_COUNT
	.align		4
.L_37:
        /*00b0*/ 	.byte	0x02, 0x4a
	.zero		1
	.zero		1


	//----- nvinfo : EIATTR_SYSCALL_OFFSETS
	.align		4
        /*00b4*/ 	.byte	0x04, 0x46
        /*00b6*/ 	.short	(.L_39 - .L_38)


	//   ....[0]....
.L_38:
        /*00b8*/ 	.word	0x00000bc0


	//   ....[1]....
        /*00bc*/ 	.word	0x00001080


	//   ....[2]....
        /*00c0*/ 	.word	0x00001550


	//----- nvinfo : EIATTR_EXIT_INSTR_OFFSETS
	.align		4
.L_39:
        /*00c4*/ 	.byte	0x04, 0x1c
        /*00c6*/ 	.short	(.L_41 - .L_40)


	//   ....[0]....
.L_40:
        /*00c8*/ 	.word	0x00000110


	//   ....[1]....
        /*00cc*/ 	.word	0x0000aa60


	//----- nvinfo : EIATTR_CRS_STACK_SIZE
	.align		4
.L_41:
        /*00d0*/ 	.byte	0x04, 0x1e
        /*00d2*/ 	.short	(.L_43 - .L_42)
.L_42:
        /*00d4*/ 	.word	0x00000000


	//----- nvinfo : EIATTR_CBANK_PARAM_SIZE
	.align		4
.L_43:
        /*00d8*/ 	.byte	0x03, 0x19
        /*00da*/ 	.short	0x0034


	//----- nvinfo : EIATTR_PARAM_CBANK
	.align		4
        /*00dc*/ 	.byte	0x04, 0x0a
        /*00de*/ 	.short	(.L_45 - .L_44)
	.align		4
.L_44:
        /*00e0*/ 	.word	index@(.nv.constant0._Z9addKernelPiS_S_iyiii)
        /*00e4*/ 	.short	0x0380
        /*00e6*/ 	.short	0x0034


	//----- nvinfo : EIATTR_SW_WAR
	.align		4
.L_45:
        /*00e8*/ 	.byte	0x04, 0x36
        /*00ea*/ 	.short	(.L_47 - .L_46)
.L_46:
        /*00ec*/ 	.word	0x00000008
.L_47:


//--------------------- .nv.callgraph             --------------------------
	.section	.nv.callgraph,"",@"SHT_CUDA_CALLGRAPH"
	.align	4
	.sectionentsize	8
	.align		4
        /*0000*/ 	.word	0x00000000
	.align		4
        /*0004*/ 	.word	0xffffffff
	.align		4
        /*0008*/ 	.word	index@(_Z9addKernelPiS_S_iyiii)
	.align		4
        /*000c*/ 	.word	index@(malloc)
	.align		4
        /*0010*/ 	.word	0x00000000
	.align		4
        /*0014*/ 	.word	0xfffffffe
	.align		4
        /*0018*/ 	.word	0x00000000
	.align		4
        /*001c*/ 	.word	0xfffffffd
	.align		4
        /*0020*/ 	.word	0x00000000
	.align		4
        /*0024*/ 	.word	0xfffffffc


//--------------------- .nv.constant4             --------------------------
	.section	.nv.constant4,"a",@progbits
	.align	8
	.align		8
.nv.constant4:
        /*0000*/ 	.dword	malloc
	.align		8
        /*0008*/ 	.dword	precalc_xorwow_matrix
	.align		8
        /*0010*/ 	.dword	precalc_xorwow_offset_matrix
	.align		8
        /*0018*/ 	.dword	mrg32k3aM1
	.align		8
        /*0020*/ 	.dword	mrg32k3aM2
	.align		8
        /*0028*/ 	.dword	mrg32k3aM1SubSeq
	.align		8
        /*0030*/ 	.dword	mrg32k3aM2SubSeq
	.align		8
        /*0038*/ 	.dword	mrg32k3aM1Seq
	.align		8
        /*0040*/ 	.dword	mrg32k3aM2Seq


//--------------------- .nv.constant3             --------------------------
	.section	.nv.constant3,"a",@progbits
	.align	8
.nv.constant3:
	.type		__cr_lgamma_table,@object
	.size		__cr_lgamma_table,(dev_pos - __cr_lgamma_table)
__cr_lgamma_table:
        /*0000*/ 	.byte	0x00, 0x00, 0x00, 0x00, 0x00, 0x00, 0x00, 0x00, 0x00, 0x00, 0x00, 0x00, 0x00, 0x00, 0x00, 0x00
        /*0010*/ 	.byte	0xef, 0x39, 0xfa, 0xfe, 0x42, 0x2e, 0xe6, 0x3f, 0x02, 0x20, 0x2a, 0xfa, 0x0b, 0xab, 0xfc, 0x3f
        /*0020*/ 	.byte	0xf9, 0x2c, 0x92, 0x7c, 0xa7, 0x6c, 0x09, 0x40, 0xc9, 0x79, 0x44, 0x3c, 0x64, 0x26, 0x13, 0x40
        /*0030*/ 	.byte	0xca, 0x01, 0xcf, 0x3a, 0x27, 0x51, 0x1a, 0x40, 0x30, 0xcc, 0x2d, 0xf3, 0xe1, 0x0c, 0x21, 0x40
        /*0040*/ 	.byte	0x0d, 0xb7, 0xfc, 0x82, 0x8e, 0x35, 0x25, 0x40
	.type		dev_pos,@object
	.size		dev_pos,(.L_9 - dev_pos)
dev_pos:
	.zero		8
.L_9:


//--------------------- .text._Z9addKernelPiS_S_iyiii --------------------------
	.section	.text._Z9addKernelPiS_S_iyiii,"ax",@progbits
	.align	128
        .global         _Z9addKernelPiS_S_iyiii
        .type           _Z9addKernelPiS_S_iyiii,@function
        .size           _Z9addKernelPiS_S_iyiii,(.L_x_97 - _Z9addKernelPiS_S_iyiii)
        .other          _Z9addKernelPiS_S_iyiii,@"STO_CUDA_ENTRY STV_DEFAULT"
_Z9addKernelPiS_S_iyiii:
.text._Z9addKernelPiS_S_iyiii:
[----:B------:R-:W0:Y:S01]  /*0000*/  LDC R1, c[0x0][0x37c] ;  /* 0x0000df00ff017b82 */ /* 0x000e220000000800 */
[----:B------:R-:W1:Y:S07]  /*0010*/  S2R R8, SR_TID.Y ;  /* 0x0000000000087919 */ /* 0x000e6e0000002200 */
[----:B------:R-:W2:Y:S01]  /*0020*/  S2UR UR5, SR_CTAID.Y ;  /* 0x00000000000579c3 */ /* 0x000ea20000002600 */
[----:B------:R-:W3:Y:S01]  /*0030*/  LDCU UR7, c[0x0][0x360] ;  /* 0x00006c00ff0777ac */ /* 0x000ee20008000800 */
[----:B0-----:R-:W-:Y:S01]  /*0040*/  VIADD R1, R1, 0xffffffa0 ;  /* 0xffffffa001017836 */ /* 0x001fe20000000000 */
[----:B------:R-:W0:Y:S01]  /*0050*/  S2R R25, SR_TID.X ;  /* 0x0000000000197919 */ /* 0x000e220000002100 */
[----:B------:R-:W2:Y:S03]  /*0060*/  LDCU UR8, c[0x0][0x364] ;  /* 0x00006c80ff0877ac */ /* 0x000ea60008000800 */
[----:B------:R-:W-:Y:S01]  /*0070*/  R2UR UR38, R1 ;  /* 0x00000000012672ca */ /* 0x000fe200000e0000 */
[----:B------:R-:W3:Y:S01]  /*0080*/  S2UR UR4, SR_CTAID.X ;  /* 0x00000000000479c3 */ /* 0x000ee20000002500 */
[----:B------:R-:W4:Y:S07]  /*0090*/  LDCU UR39, c[0x0][0x3ac] ;  /* 0x00007580ff2777ac */ /* 0x000f2e0008000800 */
[----:B------:R-:W5:Y:S01]  /*00a0*/  LDC R2, c[0x0][0x3b0] ;  /* 0x0000ec00ff027b82 */ /* 0x000f620000000800 */
[----:B--2---:R-:W-:-:S06]  /*00b0*/  UIMAD UR5, UR5, UR8, URZ ;  /* 0x00000008050572a4 */ /* 0x004fcc000f8e02ff */
[----:B-1----:R-:W-:Y:S01]  /*00c0*/  VIADD R5, R8, UR5 ;  /* 0x0000000508057c36 */ /* 0x002fe20008000000 */
[----:B---3--:R-:W-:-:S06]  /*00d0*/  UIMAD UR4, UR4, UR7, URZ ;  /* 0x00000007040472a4 */ /* 0x008fcc000f8e02ff */
[----:B0-----:R-:W-:Y:S01]  /*00e0*/  VIADD R3, R25, UR4 ;  /* 0x0000000419037c36 */ /* 0x001fe20008000000 */
[----:B-----5:R-:W-:-:S04]  /*00f0*/  ISETP.GE.AND P0, PT, R5, R2, PT ;  /* 0x000000020500720c */ /* 0x020fc80003f06270 */
[----:B----4-:R-:W-:-:S13]  /*0100*/  ISETP.GE.OR P0, PT, R3, UR39, P0 ;  /* 0x0000002703007c0c */ /* 0x010fda0008706670 */
[----:B------:R-:W-:Y:S05]  /*0110*/  @P0 EXIT ;  /* 0x000000000000094d */ /* 0x000fea0003800000 */
[----:B------:R-:W0:Y:S01]  /*0120*/  LDC.64 R30, c[0x0][0x380] ;  /* 0x0000e000ff1e7b82 */ /* 0x000e220000000a00 */
[----:B------:R-:W1:Y:S01]  /*0130*/  LDCU.64 UR36, c[0x0][0x358] ;  /* 0x00006b00ff2477ac */ /* 0x000e620008000a00 */
[----:B------:R-:W-:Y:S01]  /*0140*/  IMAD R26, R3, R2, R5 ;  /* 0x00000002031a7224 */ /* 0x000fe200078e0205 */
[----:B------:R-:W2:Y:S05]  /*0150*/  S2R R9, SR_CgaCtaId ;  /* 0x0000000000097919 */ /* 0x000eaa0000008800 */
[----:B------:R-:W3:Y:S01]  /*0160*/  LDC.64 R6, c[0x3][0x48] ;  /* 0x00c01200ff067b82 */ /* 0x000ee20000000a00 */
[----:B0-----:R-:W-:-:S05]  /*0170*/  IMAD.WIDE R4, R26, 0x4, R30 ;  /* 0x000000041a047825 */ /* 0x001fca00078e021e */
[----:B-1----:R-:W4:Y:S01]  /*0180*/  LDG.E R24, desc[UR36][R4.64] ;  /* 0x0000002404187981 */ /* 0x002f22000c1e1900 */
[----:B------:R-:W-:Y:S01]  /*0190*/  UIADD3 UR6, UPT, UPT, UR4, UR7, URZ ;  /* 0x0000000704067290 */ /* 0x000fe2000fffe0ff */
[----:B------:R-:W-:Y:S01]  /*01a0*/  MOV R0, 0x400 ;  /* 0x0000040000007802 */ /* 0x000fe20000000f00 */
[----:B------:R-:W-:Y:S01]  /*01b0*/  IMAD R3, R25, UR8, R8 ;  /* 0x0000000819037c24 */ /* 0x000fe2000f8e0208 */
[----:B---3--:R-:W-:Y:S01]  /*01c0*/  ISETP.LT.U32.AND P0, PT, R7, UR5, PT ;  /* 0x0000000507007c0c */ /* 0x008fe2000bf01070 */
[----:B------:R-:W-:Y:S01]  /*01d0*/  UIADD3 UR5, UPT, UPT, UR5, UR8, URZ ;  /* 0x0000000805057290 */ /* 0x000fe2000fffe0ff */
[----:B--2---:R-:W-:Y:S01]  /*01e0*/  LEA R0, R9, R0, 0x18 ;  /* 0x0000000009007211 */ /* 0x004fe200078ec0ff */
[----:B------:R-:W-:Y:S01]  /*01f0*/  IMAD R23, R2, R6, R7 ;  /* 0x0000000602177224 */ /* 0x000fe200078e0207 */
[----:B------:R-:W-:-:S03]  /*0200*/  ISETP.LT.U32.OR P0, PT, R6, UR4, P0 ;  /* 0x0000000406007c0c */ /* 0x000fc60008701470 */
[----:B------:R-:W-:Y:S01]  /*0210*/  IMAD R3, R3, 0x4, R0 ;  /* 0x0000000403037824 */ /* 0x000fe200078e0200 */
[----:B------:R-:W-:Y:S01]  /*0220*/  ISETP.GE.U32.OR P0, PT, R6, UR6, P0 ;  /* 0x0000000606007c0c */ /* 0x000fe20008706470 */
[----:B------:R-:W-:-:S03]  /*0230*/  IMAD.WIDE R30, R23, 0x4, R30 ;  /* 0x00000004171e7825 */ /* 0x000fc600078e021e */
[----:B------:R-:W-:Y:S01]  /*0240*/  ISETP.GE.U32.OR P0, PT, R7, UR5, P0 ;  /* 0x0000000507007c0c */ /* 0x000fe20008706470 */
[----:B----4-:R0:W-:Y:S01]  /*0250*/  STS [R3], R24 ;  /* 0x0000001803007388 */ /* 0x0101e20000000800 */
[----:B------:R-:W-:Y:S11]  /*0260*/  BAR.SYNC.DEFER_BLOCKING 0x0 ;  /* 0x0000000000007b1d */ /* 0x000ff60000010000 */
[----:B------:R-:W-:Y:S05]  /*0270*/  @P0 BRA `(.L_x_0) ;  /* 0x0000000000980947 */ /* 0x000fea0003800000 */
[----:B0-----:R-:W0:Y:S01]  /*0280*/  I2F.U32.RP R3, UR7 ;  /* 0x0000000700037d06 */ /* 0x001e220008209000 */
[----:B------:R-:W-:-:S07]  /*0290*/  ISETP.NE.U32.AND P3, PT, RZ, UR8, PT ;  /* 0x00000008ff007c0c */ /* 0x000fce000bf65070 */
[----:B------:R-:W1:Y:S08]  /*02a0*/  I2F.U32.RP R12, UR8 ;  /* 0x00000008000c7d06 */ /* 0x000e700008209000 */
[----:B0-----:R-:W0:Y:S08]  /*02b0*/  MUFU.RCP R3, R3 ;  /* 0x0000000300037308 */ /* 0x001e300000001000 */
[----:B-1----:R-:W1:Y:S01]  /*02c0*/  MUFU.RCP R12, R12 ;  /* 0x0000000c000c7308 */ /* 0x002e620000001000 */
[----:B0-----:R-:W-:-:S07]  /*02d0*/  VIADD R8, R3, 0xffffffe ;  /* 0x0ffffffe03087836 */ /* 0x001fce0000000000 */
[----:B------:R0:W2:Y:S01]  /*02e0*/  F2I.FTZ.U32.TRUNC.NTZ R9, R8 ;  /* 0x0000000800097305 */ /* 0x0000a2000021f000 */
[----:B-1----:R-:W-:-:S07]  /*02f0*/  VIADD R10, R12, 0xffffffe ;  /* 0x0ffffffe0c0a7836 */ /* 0x002fce0000000000 */
[----:B------:R1:W3:Y:S01]  /*0300*/  F2I.FTZ.U32.TRUNC.NTZ R11, R10 ;  /* 0x0000000a000b7305 */ /* 0x0002e2000021f000 */
[----:B0-----:R-:W-:Y:S02]  /*0310*/  IMAD.MOV.U32 R8, RZ, RZ, RZ ;  /* 0x000000ffff087224 */ /* 0x001fe400078e00ff */
[----:B--2---:R-:W-:Y:S02]  /*0320*/  IMAD.MOV R13, RZ, RZ, -R9 ;  /* 0x000000ffff0d7224 */ /* 0x004fe400078e0a09 */
[----:B-1----:R-:W-:Y:S02]  /*0330*/  IMAD.MOV.U32 R10, RZ, RZ, RZ ;  /* 0x000000ffff0a7224 */ /* 0x002fe400078e00ff */
[----:B------:R-:W-:Y:S02]  /*0340*/  IMAD R13, R13, UR7, RZ ;  /* 0x000000070d0d7c24 */ /* 0x000fe4000f8e02ff */
[----:B---3--:R-:W-:Y:S02]  /*0350*/  IMAD.MOV R14, RZ, RZ, -R11 ;  /* 0x000000ffff0e7224 */ /* 0x008fe400078e0a0b */
[----:B------:R-:W-:-:S04]  /*0360*/  IMAD.HI.U32 R9, R9, R13, R8 ;  /* 0x0000000d09097227 */ /* 0x000fc800078e0008 */
[----:B------:R-:W-:Y:S02]  /*0370*/  IMAD R3, R14, UR8, RZ ;  /* 0x000000080e037c24 */ /* 0x000fe4000f8e02ff */
[----:B------:R-:W-:-:S04]  /*0380*/  IMAD.HI.U32 R9, R9, R6, RZ ;  /* 0x0000000609097227 */ /* 0x000fc800078e00ff */
[----:B------:R-:W-:-:S04]  /*0390*/  IMAD.HI.U32 R8, R11, R3, R10 ;  /* 0x000000030b087227 */ /* 0x000fc800078e000a */
[----:B------:R-:W-:Y:S02]  /*03a0*/  IMAD.MOV R9, RZ, RZ, -R9 ;  /* 0x000000ffff097224 */ /* 0x000fe400078e0a09 */
[----:B------:R-:W-:-:S04]  /*03b0*/  IMAD.HI.U32 R8, R8, R7, RZ ;  /* 0x0000000708087227 */ /* 0x000fc800078e00ff */
[----:B------:R-:W-:Y:S02]  /*03c0*/  IMAD.MOV R8, RZ, RZ, -R8 ;  /* 0x000000ffff087224 */ /* 0x000fe400078e0a08 */
[----:B------:R-:W-:Y:S02]  /*03d0*/  IMAD R6, R9, UR7, R6 ;  /* 0x0000000709067c24 */ /* 0x000fe4000f8e0206 */
[----:B------:R-:W-:-:S03]  /*03e0*/  IMAD R7, R8, UR8, R7 ;  /* 0x0000000808077c24 */ /* 0x000fc6000f8e0207 */
[----:B------:R-:W-:Y:S02]  /*03f0*/  ISETP.GE.U32.AND P0, PT, R6, UR7, PT ;  /* 0x0000000706007c0c */ /* 0x000fe4000bf06070 */
[----:B------:R-:W-:-:S11]  /*0400*/  ISETP.GE.U32.AND P1, PT, R7, UR8, PT ;  /* 0x0000000807007c0c */ /* 0x000fd6000bf26070 */
[----:B------:R-:W-:Y:S02]  /*0410*/  @P0 VIADD R6, R6, -UR7 ;  /* 0x8000000706060c36 */ /* 0x000fe40008000000 */
[----:B------:R-:W-:Y:S01]  /*0420*/  @P1 VIADD R7, R7, -UR8 ;  /* 0x8000000807071c36 */ /* 0x000fe20008000000 */
[----:B------:R-:W-:Y:S02]  /*0430*/  ISETP.NE.U32.AND P1, PT, RZ, UR7, PT ;  /* 0x00000007ff007c0c */ /* 0x000fe4000bf25070 */
[----:B------:R-:W-:Y:S02]  /*0440*/  ISETP.GE.U32.AND P0, PT, R6, UR7, PT ;  /* 0x0000000706007c0c */ /* 0x000fe4000bf06070 */
[----:B------:R-:W-:-:S11]  /*0450*/  ISETP.GE.U32.AND P2, PT, R7, UR8, PT ;  /* 0x0000000807007c0c */ /* 0x000fd6000bf46070 */
[----:B------:R-:W-:Y:S01]  /*0460*/  @P0 VIADD R6, R6, -UR7 ;  /* 0x8000000706060c36 */ /* 0x000fe20008000000 */
[----:B------:R-:W-:Y:S01]  /*0470*/  @!P1 LOP3.LUT R6, RZ, UR7, RZ, 0x33, !PT ;  /* 0x00000007ff069c12 */ /* 0x000fe2000f8e33ff */
[----:B------:R-:W-:Y:S01]  /*0480*/  @P2 VIADD R7, R7, -UR8 ;  /* 0x8000000807072c36 */ /* 0x000fe20008000000 */
[----:B------:R-:W-:-:S05]  /*0490*/  @!P3 LOP3.LUT R7, RZ, UR8, RZ, 0x33, !PT ;  /* 0x00000008ff07bc12 */ /* 0x000fca000f8e33ff */
[----:B------:R-:W-:-:S04]  /*04a0*/  IMAD R7, R6, UR8, R7 ;  /* 0x0000000806077c24 */ /* 0x000fc8000f8e0207 */
[----:B------:R-:W-:-:S05]  /*04b0*/  IMAD R7, R7, 0x4, R0 ;  /* 0x0000000407077824 */ /* 0x000fca00078e0200 */
[----:B------:R0:W1:Y:S01]  /*04c0*/  LDS R22, [R7] ;  /* 0x0000000007167984 */ /* 0x0000620000000800 */
[----:B------:R-:W-:Y:S05]  /*04d0*/  BRA `(.L_x_1) ;  /* 0x0000000000047947 */ /* 0x000fea0003800000 */
.L_x_0:
[----:B------:R2:W5:Y:S02]  /*04e0*/  LDG.E R22, desc[UR36][R30.64] ;  /* 0x000000241e167981 */ /* 0x000564000c1e1900 */
.L_x_1:
[----:B-1---5:R-:W-:-:S13]  /*04f0*/  ISETP.NE.AND P0, PT, R22, 0x9, PT ;  /* 0x000000091600780c */ /* 0x022fda0003f05270 */
[----:B------:R-:W-:Y:S05]  /*0500*/  @!P0 BRA `(.L_x_2) ;  /* 0x0000004400e48947 */ /* 0x000fea0003800000 */
[----:B------:R-:W-:-:S13]  /*0510*/  ISETP.NE.AND P0, PT, R22, 0x8, PT ;  /* 0x000000081600780c */ /* 0x000fda0003f05270 */
[----:B------:R-:W-:Y:S05]  /*0520*/  @P0 BRA `(.L_x_3) ;  /* 0x00000004004c0947 */ /* 0x000fea0003800000 */
[----:B------:R-:W1:Y:S02]  /*0530*/  LDCU UR4, c[0x0][0x398] ;  /* 0x00007300ff0477ac */ /* 0x000e640008000800 */
[----:B-1----:R-:W-:-:S09]  /*0540*/  UISETP.NE.AND UP0, UPT, UR4, URZ, UPT ;  /* 0x000000ff0400728c */ /* 0x002fd2000bf05270 */
[----:B------:R-:W-:Y:S05]  /*0550*/  BRA.U UP0, `(.L_x_4) ;  /* 0x0000000100a47547 */ /* 0x000fea000b800000 */
[----:B------:R-:W-:Y:S02]  /*0560*/  IABS R6, R2 ;  /* 0x0000000200067213 */ /* 0x000fe40000000000 */
[----:B0-----:R-:W-:Y:S02]  /*0570*/  IABS R7, R26 ;  /* 0x0000001a00077213 */ /* 0x001fe40000000000 */
[----:B------:R-:W0:Y:S01]  /*0580*/  I2F.RP R0, R6 ;  /* 0x0000000600007306 */ /* 0x000e220000209400 */
[----:B------:R-:W-:-:S07]  /*0590*/  IABS R8, R23 ;  /* 0x0000001700087213 */ /* 0x000fce0000000000 */
[----:B0-----:R-:W0:Y:S02]  /*05a0*/  MUFU.RCP R0, R0 ;  /* 0x0000000000007308 */ /* 0x001e240000001000 */
[----:B0-----:R-:W-:-:S06]  /*05b0*/  VIADD R4, R0, 0xffffffe ;  /* 0x0ffffffe00047836 */ /* 0x001fcc0000000000 */
[----:B------:R0:W1:Y:S02]  /*05c0*/  F2I.FTZ.U32.TRUNC.NTZ R5, R4 ;  /* 0x0000000400057305 */ /* 0x000064000021f000 */
[----:B0-----:R-:W-:Y:S02]  /*05d0*/  IMAD.MOV.U32 R4, RZ, RZ, RZ ;  /* 0x000000ffff047224 */ /* 0x001fe400078e00ff */
[----:B-1----:R-:W-:-:S04]  /*05e0*/  IMAD.MOV R3, RZ, RZ, -R5 ;  /* 0x000000ffff037224 */ /* 0x002fc800078e0a05 */
[----:B------:R-:W-:-:S04]  /*05f0*/  IMAD R3, R3, R6, RZ ;  /* 0x0000000603037224 */ /* 0x000fc800078e02ff */
[----:B------:R-:W-:-:S04]  /*0600*/  IMAD.HI.U32 R5, R5, R3, R4 ;  /* 0x0000000305057227 */ /* 0x000fc800078e0004 */
[----:B------:R-:W-:Y:S02]  /*0610*/  IMAD.MOV.U32 R3, RZ, RZ, R7 ;  /* 0x000000ffff037224 */ /* 0x000fe400078e0007 */
[----:B------:R-:W-:Y:S02]  /*0620*/  IMAD.MOV.U32 R7, RZ, RZ, R8 ;  /* 0x000000ffff077224 */ /* 0x000fe400078e0008 */
[----:B------:R-:W-:-:S04]  /*0630*/  IMAD.HI.U32 R0, R5, R3, RZ ;  /* 0x0000000305007227 */ /* 0x000fc800078e00ff */
[----:B------:R-:W-:-:S04]  /*0640*/  IMAD.HI.U32 R5, R5, R7, RZ ;  /* 0x0000000705057227 */ /* 0x000fc800078e00ff */
[----:B------:R-:W-:Y:S02]  /*0650*/  IMAD.MOV R4, RZ, RZ, -R0 ;  /* 0x000000ffff047224 */ /* 0x000fe400078e0a00 */
[----:B------:R-:W-:Y:S02]  /*0660*/  IMAD.MOV R8, RZ, RZ, -R5 ;  /* 0x000000ffff087224 */ /* 0x000fe400078e0a05 */
[C---:B------:R-:W-:Y:S02]  /*0670*/  IMAD R3, R6.reuse, R4, R3 ;  /* 0x0000000406037224 */ /* 0x040fe400078e0203 */
[----:B------:R-:W-:-:S03]  /*0680*/  IMAD R4, R6, R8, R7 ;  /* 0x0000000806047224 */ /* 0x000fc600078e0207 */
[C---:B------:R-:W-:Y:S02]  /*0690*/  ISETP.GT.U32.AND P2, PT, R6.reuse, R3, PT ;  /* 0x000000030600720c */ /* 0x040fe40003f44070 */
[----:B------:R-:W-:-:S11]  /*06a0*/  ISETP.GT.U32.AND P4, PT, R6, R4, PT ;  /* 0x000000040600720c */ /* 0x000fd60003f84070 */
[--C-:B------:R-:W-:Y:S02]  /*06b0*/  @!P2 IMAD.IADD R3, R3, 0x1, -R6.reuse ;  /* 0x000000010303a824 */ /* 0x100fe400078e0a06 */
[----:B------:R-:W-:Y:S02]  /*06c0*/  @!P4 IMAD.IADD R4, R4, 0x1, -R6 ;  /* 0x000000010404c824 */ /* 0x000fe400078e0a06 */
[----:B------:R-:W-:Y:S01]  /*06d0*/  @!P2 VIADD R0, R0, 0x1 ;  /* 0x000000010000a836 */ /* 0x000fe20000000000 */
[-C--:B------:R-:W-:Y:S01]  /*06e0*/  ISETP.GE.U32.AND P0, PT, R3, R6.reuse, PT ;  /* 0x000000060300720c */ /* 0x080fe20003f06070 */
[----:B------:R-:W-:Y:S01]  /*06f0*/  @!P4 VIADD R5, R5, 0x1 ;  /* 0x000000010505c836 */ /* 0x000fe20000000000 */
[----:B------:R-:W-:Y:S02]  /*0700*/  ISETP.GE.U32.AND P1, PT, R4, R6, PT ;  /* 0x000000060400720c */ /* 0x000fe40003f26070 */
[-C--:B------:R-:W-:Y:S02]  /*0710*/  LOP3.LUT R3, R26, R2.reuse, RZ, 0x3c, !PT ;  /* 0x000000021a037212 */ /* 0x080fe400078e3cff */
[----:B------:R-:W-:-:S02]  /*0720*/  LOP3.LUT R4, R23, R2, RZ, 0x3c, !PT ;  /* 0x0000000217047212 */ /* 0x000fc400078e3cff */
[----:B------:R-:W-:Y:S02]  /*0730*/  ISETP.GE.AND P3, PT, R3, RZ, PT ;  /* 0x000000ff0300720c */ /* 0x000fe40003f66270 */
[----:B------:R-:W-:Y:S02]  /*0740*/  ISETP.GE.AND P5, PT, R4, RZ, PT ;  /* 0x000000ff0400720c */ /* 0x000fe40003fa6270 */
[----:B------:R-:W-:Y:S01]  /*0750*/  LOP3.LUT R3, RZ, R2, RZ, 0x33, !PT ;  /* 0x00000002ff037212 */ /* 0x000fe200078e33ff */
[----:B------:R-:W-:Y:S01]  /*0760*/  @P0 VIADD R0, R0, 0x1 ;  /* 0x0000000100000836 */ /* 0x000fe20000000000 */
[----:B------:R-:W-:Y:S01]  /*0770*/  ISETP.NE.AND P0, PT, R2, RZ, PT ;  /* 0x000000ff0200720c */ /* 0x000fe20003f05270 */
[----:B------:R-:W-:-:S06]  /*0780*/  @P1 VIADD R5, R5, 0x1 ;  /* 0x0000000105051836 */ /* 0x000fcc0000000000 */
[----:B------:R-:W-:Y:S02]  /*0790*/  @!P3 IMAD.MOV R0, RZ, RZ, -R0 ;  /* 0x000000ffff00b224 */ /* 0x000fe400078e0a00 */
[----:B------:R-:W-:-:S03]  /*07a0*/  @!P5 IMAD.MOV R5, RZ, RZ, -R5 ;  /* 0x000000ffff05d224 */ /* 0x000fc600078e0a05 */
[C---:B------:R-:W-:Y:S02]  /*07b0*/  SEL R0, R3.reuse, R0, !P0 ;  /* 0x0000000003007207 */ /* 0x040fe40004000000 */
[----:B------:R-:W-:-:S04]  /*07c0*/  SEL R3, R3, R5, !P0 ;  /* 0x0000000503037207 */ /* 0x000fc80004000000 */
[----:B------:R-:W-:Y:S01]  /*07d0*/  ISETP.EQ.AND P0, PT, R0, R3, PT ;  /* 0x000000030000720c */ /* 0x000fe20003f02270 */
[----:B------:R-:W-:-:S12]  /*07e0*/  BRA `(.L_x_5) ;  /* 0x0000004800247947 */ /* 0x000fd80003800000 */
.L_x_4:
[----:B------:R-:W-:Y:S02]  /*07f0*/  IABS R0, R2 ;  /* 0x0000000200007213 */ /* 0x000fe40000000000 */
[----:B------:R-:W-:Y:S02]  /*0800*/  IABS R6, R26 ;  /* 0x0000001a00067213 */ /* 0x000fe40000000000 */
[----:B0-----:R-:W0:Y:S01]  /*0810*/  I2F.RP R3, R0 ;  /* 0x0000000000037306 */ /* 0x001e220000209400 */
[----:B------:R-:W-:Y:S02]  /*0820*/  IABS R8, R23 ;  /* 0x0000001700087213 */ /* 0x000fe40000000000 */
[----:B------:R-:W-:-:S05]  /*0830*/  ISETP.GE.AND P3, PT, R23, RZ, PT ;  /* 0x000000ff1700720c */ /* 0x000fca0003f66270 */
        /* <DEDUP_REMOVED lines=18> */
[----:B------:R-:W-:Y:S01]  /*0960*/  @!P1 IMAD.IADD R7, R7, 0x1, -R0 ;  /* 0x0000000107079824 */ /* 0x000fe200078e0a00 */
[----:B------:R-:W-:Y:S02]  /*0970*/  ISETP.GE.AND P1, PT, R26, RZ, PT ;  /* 0x000000ff1a00720c */ /* 0x000fe40003f26270 */
[C---:B------:R-:W-:Y:S02]  /*0980*/  ISETP.GT.U32.AND P0, PT, R0.reuse, R3, PT ;  /* 0x000000030000720c */ /* 0x040fe40003f04070 */
[----:B------:R-:W-:-:S11]  /*0990*/  ISETP.GT.U32.AND P2, PT, R0, R7, PT ;  /* 0x000000070000720c */ /* 0x000fd60003f44070 */
[--C-:B------:R-:W-:Y:S01]  /*09a0*/  @!P0 IMAD.IADD R3, R3, 0x1, -R0.reuse ;  /* 0x0000000103038824 */ /* 0x100fe200078e0a00 */
[----:B------:R-:W-:Y:S01]  /*09b0*/  ISETP.NE.AND P0, PT, R2, RZ, PT ;  /* 0x000000ff0200720c */ /* 0x000fe20003f05270 */
[----:B------:R-:W-:Y:S01]  /*09c0*/  @!P2 IMAD.IADD R7, R7, 0x1, -R0 ;  /* 0x000000010707a824 */ /* 0x000fe200078e0a00 */
[----:B------:R-:W-:Y:S01]  /*09d0*/  LOP3.LUT R2, RZ, R2, RZ, 0x33, !PT ;  /* 0x00000002ff027212 */ /* 0x000fe200078e33ff */
[----:B------:R-:W-:Y:S02]  /*09e0*/  IMAD.MOV.U32 R0, RZ, RZ, R3 ;  /* 0x000000ffff007224 */ /* 0x000fe400078e0003 */
[----:B------:R-:W-:Y:S02]  /*09f0*/  IMAD.MOV.U32 R3, RZ, RZ, R7 ;  /* 0x000000ffff037224 */ /* 0x000fe400078e0007 */
[----:B------:R-:W-:Y:S02]  /*0a00*/  @!P1 IMAD.MOV R0, RZ, RZ, -R0 ;  /* 0x000000ffff009224 */ /* 0x000fe400078e0a00 */
[----:B------:R-:W-:-:S03]  /*0a10*/  @!P3 IMAD.MOV R3, RZ, RZ, -R3 ;  /* 0x000000ffff03b224 */ /* 0x000fc600078e0a03 */
[C---:B------:R-:W-:Y:S02]  /*0a20*/  SEL R0, R2.reuse, R0, !P0 ;  /* 0x0000000002007207 */ /* 0x040fe40004000000 */
[----:B------:R-:W-:-:S04]  /*0a30*/  SEL R3, R2, R3, !P0 ;  /* 0x0000000302037207 */ /* 0x000fc80004000000 */
[----:B------:R-:W-:Y:S01]  /*0a40*/  ISETP.EQ.AND P0, PT, R0, R3, PT ;  /* 0x000000030000720c */ /* 0x000fe20003f02270 */
[----:B------:R-:W-:-:S12]  /*0a50*/  BRA `(.L_x_5) ;  /* 0x0000004400887947 */ /* 0x000fd80003800000 */
.L_x_3:
[----:B------:R-:W-:-:S13]  /*0a60*/  ISETP.GE.AND P1, PT, R22, 0xb, PT ;  /* 0x0000000b1600780c */ /* 0x000fda0003f26270 */
[----:B------:R-:W-:-:S05]  /*0a70*/  @P1 IMAD.HI.U32 R0, R22, -0x33333333, RZ ;  /* 0xcccccccd16001827 */ /* 0x000fca00078e00ff */
[----:B0-----:R-:W-:-:S05]  /*0a80*/  @P1 SHF.R.U32.HI R3, RZ, 0x3, R0 ;  /* 0x00000003ff031819 */ /* 0x001fca0000011600 */
[----:B------:R-:W-:-:S05]  /*0a90*/  @P1 IMAD R3, R3, -0xa, R22 ;  /* 0xfffffff603031824 */ /* 0x000fca00078e0216 */
[----:B------:R-:W-:Y:S01]  /*0aa0*/  @P1 ISETP.EQ.AND P0, PT, R24, R3, PT ;  /* 0x000000031800120c */ /* 0x000fe20003f02270 */
[----:B------:R-:W-:-:S12]  /*0ab0*/  @P1 BRA `(.L_x_5) ;  /* 0x0000004400701947 */ /* 0x000fd80003800000 */
[----:B------:R-:W-:Y:S01]  /*0ac0*/  ISETP.NE.AND P1, PT, R26, R23, PT ;  /* 0x000000171a00720c */ /* 0x000fe20003f25270 */
[----:B------:R-:W-:Y:S01]  /*0ad0*/  BSSY.RECONVERGENT B6, `(.L_x_6) ;  /* 0x000041b000067945 */ /* 0x000fe20003800200 */
[----:B------:R-:W-:-:S11]  /*0ae0*/  PLOP3.LUT P0, PT, PT, PT, PT, 0x80, 0x8 ;  /* 0x000000000008781c */ /* 0x000fd60003f0f070 */
[----:B------:R-:W-:Y:S05]  /*0af0*/  @!P1 BRA `(.L_x_7) ;  /* 0x0000004000609947 */ /* 0x000fea0003800000 */
[----:B------:R-:W3:Y:S04]  /*0b00*/  LDG.E R4, desc[UR36][R4.64] ;  /* 0x0000002404047981 */ /* 0x000ee8000c1e1900 */
[----:B------:R-:W3:Y:S01]  /*0b10*/  LDG.E R3, desc[UR36][R30.64] ;  /* 0x000000241e037981 */ /* 0x000ee2000c1e1900 */
[----:B------:R-:W-:Y:S02]  /*0b20*/  PLOP3.LUT P0, PT, PT, PT, PT, 0x8, 0x80 ;  /* 0x000000000080781c */ /* 0x000fe40003f0e170 */
[----:B---3--:R-:W-:-:S13]  /*0b30*/  ISETP.NE.AND P1, PT, R4, R3, PT ;  /* 0x000000030400720c */ /* 0x008fda0003f25270 */
[----:B------:R-:W-:Y:S05]  /*0b40*/  @P1 BRA `(.L_x_7) ;  /* 0x00000040004c1947 */ /* 0x000fea0003800000 */
[----:B------:R-:W-:Y:S01]  /*0b50*/  MOV R6, 0x0 ;  /* 0x0000000000067802 */ /* 0x000fe20000000f00 */
[----:B------:R-:W-:-:S04]  /*0b60*/  IMAD R2, R2, UR39, RZ ;  /* 0x0000002702027c24 */ /* 0x000fc8000f8e02ff */
[----:B------:R-:W-:Y:S01]  /*0b70*/  IMAD.WIDE R28, R2, 0x4, RZ ;  /* 0x00000004021c7825 */ /* 0x000fe200078e02ff */
[----:B------:R-:W0:Y:S03]  /*0b80*/  LDC.64 R6, c[0x4][R6] ;  /* 0x0100000006067b82 */ /* 0x000e260000000a00 */
[----:B------:R-:W-:Y:S02]  /*0b90*/  IMAD.MOV.U32 R4, RZ, RZ, R28 ;  /* 0x000000ffff047224 */ /* 0x000fe400078e001c */
[----:B------:R-:W-:-:S07]  /*0ba0*/  IMAD.MOV.U32 R5, RZ, RZ, R29 ;  /* 0x000000ffff057224 */ /* 0x000fce00078e001d */
[----:B------:R-:W-:-:S07]  /*0bb0*/  LEPC R20, `(.L_x_8) ;  /* 0x000000001014794e */ /* 0x000fce0000000000 */
[----:B0-2---:R-:W-:Y:S05]  /*0bc0*/  CALL.ABS.NOINC R6 ;  /* 0x0000000006007343 */ /* 0x005fea0003c00000 */
.L_x_8:
[----:B------:R-:W-:Y:S01]  /*0bd0*/  ISETP.GE.AND P0, PT, R2, 0x1, PT ;  /* 0x000000010200780c */ /* 0x000fe20003f06270 */
[----:B------:R-:W-:Y:S02]  /*0be0*/  IMAD.MOV.U32 R18, RZ, RZ, R4 ;  /* 0x000000ffff127224 */ /* 0x000fe400078e0004 */
[----:B------:R-:W-:Y:S01]  /*0bf0*/  IMAD.MOV.U32 R19, RZ, RZ, R5 ;  /* 0x000000ffff137224 */ /* 0x000fe200078e0005 */
[----:B------:R-:W-:-:S09]  /*0c00*/  P2R R0, PR, RZ, 0x1 ;  /* 0x00000001ff007803 */ /* 0x000fd20000000000 */
[----:B------:R-:W-:Y:S05]  /*0c10*/  @!P0 BRA `(.L_x_9) ;  /* 0x0000000400048947 */ /* 0x000fea0003800000 */
[C---:B------:R-:W-:Y:S01]  /*0c20*/  VIADD R0, R2.reuse, 0xffffffff ;  /* 0xffffffff02007836 */ /* 0x040fe20000000000 */
[----:B------:R-:W-:Y:S01]  /*0c30*/  LOP3.LUT R6, R2, 0xf, RZ, 0xc0, !PT ;  /* 0x0000000f02067812 */ /* 0x000fe200078ec0ff */
[----:B------:R-:W-:-:S03]  /*0c40*/  IMAD.MOV.U32 R3, RZ, RZ, RZ ;  /* 0x000000ffff037224 */ /* 0x000fc600078e00ff */
[----:B------:R-:W-:Y:S02]  /*0c50*/  ISETP.GE.U32.AND P0, PT, R0, 0xf, PT ;  /* 0x0000000f0000780c */ /* 0x000fe40003f06070 */
[----:B------:R-:W-:-:S11]  /*0c60*/  ISETP.NE.AND P1, PT, R6, RZ, PT ;  /* 0x000000ff0600720c */ /* 0x000fd60003f25270 */
[----:B------:R-:W-:Y:S05]  /*0c70*/  @!P0 BRA `(.L_x_10) ;  /* 0x0000000000608947 */ /* 0x000fea0003800000 */
[----:B------:R-:W-:Y:S01]  /*0c80*/  BSSY.RECONVERGENT B0, `(.L_x_10) ;  /* 0x0000017000007945 */ /* 0x000fe20003800200 */
[----:B------:R-:W-:Y:S01]  /*0c90*/  LOP3.LUT R3, R2, 0x7ffffff0, RZ, 0xc0, !PT ;  /* 0x7ffffff002037812 */ /* 0x000fe200078ec0ff */
[----:B------:R-:W-:-:S07]  /*0ca0*/  IMAD.MOV.U32 R0, RZ, RZ, RZ ;  /* 0x000000ffff007224 */ /* 0x000fce00078e00ff */
.L_x_11:
[----:B0-----:R-:W-:-:S04]  /*0cb0*/  IMAD.WIDE.U32 R4, R0, 0x4, R18 ;  /* 0x0000000400047825 */ /* 0x001fc800078e0012 */
[----:B------:R-:W-:Y:S01]  /*0cc0*/  VIADD R0, R0, 0x10 ;  /* 0x0000001000007836 */ /* 0x000fe20000000000 */
[----:B------:R0:W-:Y:S04]  /*0cd0*/  ST.E desc[UR36][R4.64], RZ ;  /* 0x000000ff04007985 */ /* 0x0001e8000c101924 */
[----:B------:R0:W-:Y:S01]  /*0ce0*/  ST.E desc[UR36][R4.64+0x4], RZ ;  /* 0x000004ff04007985 */ /* 0x0001e2000c101924 */
[----:B------:R-:W-:-:S03]  /*0cf0*/  ISETP.NE.AND P0, PT, R0, R3, PT ;  /* 0x000000030000720c */ /* 0x000fc60003f05270 */
[----:B------:R0:W-:Y:S04]  /*0d00*/  ST.E desc[UR36][R4.64+0x8], RZ ;  /* 0x000008ff04007985 */ /* 0x0001e8000c101924 */
        /* <DEDUP_REMOVED lines=12> */
[----:B------:R0:W-:Y:S01]  /*0dd0*/  ST.E desc[UR36][R4.64+0x3c], RZ ;  /* 0x00003cff04007985 */ /* 0x0001e2000c101924 */
[----:B------:R-:W-:Y:S05]  /*0de0*/  @P0 BRA `(.L_x_11) ;  /* 0xfffffffc00b00947 */ /* 0x000fea000383ffff */
[----:B------:R-:W-:Y:S05]  /*0df0*/  BSYNC.RECONVERGENT B0 ;  /* 0x0000000000007941 */ /* 0x000fea0003800200 */
.L_x_10:
[----:B------:R-:W-:Y:S04]  /*0e00*/  BSSY.RECONVERGENT B0, `(.L_x_9) ;  /* 0x0000022000007945 */ /* 0x000fe80003800200 */
[----:B------:R-:W-:Y:S05]  /*0e10*/  @!P1 BRA `(.L_x_12) ;  /* 0x0000000000809947 */ /* 0x000fea0003800000 */
[----:B------:R-:W-:Y:S02]  /*0e20*/  ISETP.GE.U32.AND P0, PT, R6, 0x8, PT ;  /* 0x000000080600780c */ /* 0x000fe40003f06070 */
[----:B------:R-:W-:-:S04]  /*0e30*/  LOP3.LUT R0, R2, 0x7, RZ, 0xc0, !PT ;  /* 0x0000000702007812 */ /* 0x000fc800078ec0ff */
[----:B------:R-:W-:-:S07]  /*0e40*/  ISETP.NE.AND P1, PT, R0, RZ, PT ;  /* 0x000000ff0000720c */ /* 0x000fce0003f25270 */
[----:B------:R-:W-:Y:S06]  /*0e50*/  @!P0 BRA `(.L_x_13) ;  /* 0x0000000000288947 */ /* 0x000fec0003800000 */
[----:B0-----:R-:W-:-:S04]  /*0e60*/  IMAD.WIDE.U32 R4, R3, 0x4, R18 ;  /* 0x0000000403047825 */ /* 0x001fc800078e0012 */
[----:B------:R-:W-:Y:S01]  /*0e70*/  VIADD R3, R3, 0x8 ;  /* 0x0000000803037836 */ /* 0x000fe20000000000 */
[----:B------:R1:W-:Y:S04]  /*0e80*/  ST.E desc[UR36][R4.64], RZ ;  /* 0x000000ff04007985 */ /* 0x0003e8000c101924 */
[----:B------:R1:W-:Y:S04]  /*0e90*/  ST.E desc[UR36][R4.64+0x4], RZ ;  /* 0x000004ff04007985 */ /* 0x0003e8000c101924 */
[----:B------:R1:W-:Y:S04]  /*0ea0*/  ST.E desc[UR36][R4.64+0x8], RZ ;  /* 0x000008ff04007985 */ /* 0x0003e8000c101924 */
[----:B------:R1:W-:Y:S04]  /*0eb0*/  ST.E desc[UR36][R4.64+0xc], RZ ;  /* 0x00000cff04007985 */ /* 0x0003e8000c101924 */
[----:B------:R1:W-:Y:S04]  /*0ec0*/  ST.E desc[UR36][R4.64+0x10], RZ ;  /* 0x000010ff04007985 */ /* 0x0003e8000c101924 */
[----:B------:R1:W-:Y:S04]  /*0ed0*/  ST.E desc[UR36][R4.64+0x14], RZ ;  /* 0x000014ff04007985 */ /* 0x0003e8000c101924 */
[----:B------:R1:W-:Y:S04]  /*0ee0*/  ST.E desc[UR36][R4.64+0x18], RZ ;  /* 0x000018ff04007985 */ /* 0x0003e8000c101924 */
[----:B------:R1:W-:Y:S02]  /*0ef0*/  ST.E desc[UR36][R4.64+0x1c], RZ ;  /* 0x00001cff04007985 */ /* 0x0003e4000c101924 */
.L_x_13:
[----:B------:R-:W-:Y:S05]  /*0f00*/  @!P1 BRA `(.L_x_12) ;  /* 0x0000000000449947 */ /* 0x000fea0003800000 */
[----:B------:R-:W-:Y:S02]  /*0f10*/  ISETP.GE.U32.AND P0, PT, R0, 0x4, PT ;  /* 0x000000040000780c */ /* 0x000fe40003f06070 */
[----:B------:R-:W-:-:S04]  /*0f20*/  LOP3.LUT R0, R2, 0x3, RZ, 0xc0, !PT ;  /* 0x0000000302007812 */ /* 0x000fc800078ec0ff */
[----:B------:R-:W-:-:S07]  /*0f30*/  ISETP.NE.AND P1, PT, R0, RZ, PT ;  /* 0x000000ff0000720c */ /* 0x000fce0003f25270 */
[----:B01----:R-:W-:-:S04]  /*0f40*/  @P0 IMAD.WIDE.U32 R4, R3, 0x4, R18 ;  /* 0x0000000403040825 */ /* 0x003fc800078e0012 */
[----:B------:R-:W-:Y:S01]  /*0f50*/  @P0 VIADD R3, R3, 0x4 ;  /* 0x0000000403030836 */ /* 0x000fe20000000000 */
[----:B------:R2:W-:Y:S04]  /*0f60*/  @P0 ST.E desc[UR36][R4.64], RZ ;  /* 0x000000ff04000985 */ /* 0x0005e8000c101924 */
[----:B------:R2:W-:Y:S04]  /*0f70*/  @P0 ST.E desc[UR36][R4.64+0x4], RZ ;  /* 0x000004ff04000985 */ /* 0x0005e8000c101924 */
[----:B------:R2:W-:Y:S04]  /*0f80*/  @P0 ST.E desc[UR36][R4.64+0x8], RZ ;  /* 0x000008ff04000985 */ /* 0x0005e8000c101924 */
[----:B------:R2:W-:Y:S01]  /*0f90*/  @P0 ST.E desc[UR36][R4.64+0xc], RZ ;  /* 0x00000cff04000985 */ /* 0x0005e2000c101924 */
[----:B------:R-:W-:Y:S05]  /*0fa0*/  @!P1 BRA `(.L_x_12) ;  /* 0x00000000001c9947 */ /* 0x000fea0003800000 */
[----:B------:R-:W-:-:S07]  /*0fb0*/  IMAD.MOV.U32 R7, RZ, RZ, RZ ;  /* 0x000000ffff077224 */ /* 0x000fce00078e00ff */
.L_x_14:
[----:B--2---:R-:W-:-:S04]  /*0fc0*/  IMAD.WIDE.U32 R4, R3, 0x4, R18 ;  /* 0x0000000403047825 */ /* 0x004fc800078e0012 */
[----:B------:R-:W-:Y:S01]  /*0fd0*/  VIADD R7, R7, 0x1 ;  /* 0x0000000107077836 */ /* 0x000fe20000000000 */
[----:B------:R3:W-:Y:S01]  /*0fe0*/  ST.E desc[UR36][R4.64], RZ ;  /* 0x000000ff04007985 */ /* 0x0007e2000c101924 */
[----:B------:R-:W-:-:S03]  /*0ff0*/  VIADD R3, R3, 0x1 ;  /* 0x0000000103037836 */ /* 0x000fc60000000000 */
[----:B------:R-:W-:-:S13]  /*1000*/  ISETP.NE.AND P0, PT, R7, R0, PT ;  /* 0x000000000700720c */ /* 0x000fda0003f05270 */
[----:B---3--:R-:W-:Y:S05]  /*1010*/  @P0 BRA `(.L_x_14) ;  /* 0xfffffffc00e80947 */ /* 0x008fea000383ffff */
.L_x_12:
[----:B------:R-:W-:Y:S05]  /*1020*/  BSYNC.RECONVERGENT B0 ;  /* 0x0000000000007941 */ /* 0x000fea0003800200 */
.L_x_9:
[----:B------:R-:W-:Y:S01]  /*1030*/  MOV R6, 0x0 ;  /* 0x0000000000067802 */ /* 0x000fe20000000f00 */
[----:B012---:R-:W-:Y:S02]  /*1040*/  IMAD.MOV.U32 R4, RZ, RZ, R28 ;  /* 0x000000ffff047224 */ /* 0x007fe400078e001c */
[----:B------:R-:W-:-:S03]  /*1050*/  IMAD.MOV.U32 R5, RZ, RZ, R29 ;  /* 0x000000ffff057224 */ /* 0x000fc600078e001d */
[----:B------:R-:W0:Y:S04]  /*1060*/  LDC.64 R6, c[0x4][R6] ;  /* 0x0100000006067b82 */ /* 0x000e280000000a00 */
[----:B------:R-:W-:-:S07]  /*1070*/  LEPC R20, `(.L_x_15) ;  /* 0x000000001014794e */ /* 0x000fce0000000000 */
[----:B0-----:R-:W-:Y:S05]  /*1080*/  CALL.ABS.NOINC R6 ;  /* 0x0000000006007343 */ /* 0x001fea0003c00000 */
.L_x_15:
[----:B------:R-:W-:Y:S01]  /*1090*/  ISETP.GE.AND P6, PT, R2, 0x1, PT ;  /* 0x000000010200780c */ /* 0x000fe20003fc6270 */
[----:B------:R-:W-:Y:S02]  /*10a0*/  IMAD.MOV.U32 R16, RZ, RZ, R4 ;  /* 0x000000ffff107224 */ /* 0x000fe400078e0004 */
[----:B------:R-:W-:-:S10]  /*10b0*/  IMAD.MOV.U32 R17, RZ, RZ, R5 ;  /* 0x000000ffff117224 */ /* 0x000fd400078e0005 */
        /* <DEDUP_REMOVED lines=10> */
.L_x_18:
        /* <DEDUP_REMOVED lines=21> */
.L_x_17:
        /* <DEDUP_REMOVED lines=16> */
.L_x_20:
        /* <DEDUP_REMOVED lines=12> */
.L_x_21:
[----:B--2---:R-:W-:-:S04]  /*1470*/  IMAD.WIDE.U32 R4, R3, 0x4, R16 ;  /* 0x0000000403047825 */ /* 0x004fc800078e0010 */
[----:B------:R-:W-:Y:S01]  /*1480*/  VIADD R0, R0, 0x1 ;  /* 0x0000000100007836 */ /* 0x000fe20000000000 */
[----:B------:R3:W-:Y:S01]  /*1490*/  ST.E desc[UR36][R4.64], RZ ;  /* 0x000000ff04007985 */ /* 0x0007e2000c101924 */
[----:B------:R-:W-:-:S03]  /*14a0*/  VIADD R3, R3, 0x1 ;  /* 0x0000000103037836 */ /* 0x000fc60000000000 */
[----:B------:R-:W-:-:S13]  /*14b0*/  ISETP.NE.AND P0, PT, R0, R7, PT ;  /* 0x000000070000720c */ /* 0x000fda0003f05270 */
[----:B---3--:R-:W-:Y:S05]  /*14c0*/  @P0 BRA `(.L_x_21) ;  /* 0xfffffffc00e80947 */ /* 0x008fea000383ffff */
.L_x_19:
[----:B------:R-:W-:Y:S05]  /*14d0*/  BSYNC.RECONVERGENT B0 ;  /* 0x0000000000007941 */ /* 0x000fea0003800200 */
.L_x_16:
[----:B------:R-:W-:Y:S01]  /*14e0*/  MOV R6, 0x0 ;  /* 0x0000000000067802 */ /* 0x000fe20000000f00 */
[----:B012---:R-:W-:Y:S01]  /*14f0*/  IMAD.MOV.U32 R4, RZ, RZ, R28 ;  /* 0x000000ffff047224 */ /* 0x007fe200078e001c */
[----:B------:R-:W-:Y:S01]  /*1500*/  ISETP.GT.AND P0, PT, R2, RZ, PT ;  /* 0x000000ff0200720c */ /* 0x000fe20003f04270 */
[----:B------:R-:W-:-:S03]  /*1510*/  IMAD.MOV.U32 R5, RZ, RZ, R29 ;  /* 0x000000ffff057224 */ /* 0x000fc600078e001d */
[----:B------:R-:W0:Y:S01]  /*1520*/  LDC.64 R6, c[0x4][R6] ;  /* 0x0100000006067b82 */ /* 0x000e220000000a00 */
[----:B------:R-:W-:-:S08]  /*1530*/  P2R R0, PR, RZ, 0x1 ;  /* 0x00000001ff007803 */ /* 0x000fd00000000000 */
[----:B------:R-:W-:-:S07]  /*1540*/  LEPC R20, `(.L_x_22) ;  /* 0x000000001014794e */ /* 0x000fce0000000000 */
[----:B0-----:R-:W-:Y:S05]  /*1550*/  CALL.ABS.NOINC R6 ;  /* 0x0000000006007343 */ /* 0x001fea0003c00000 */
.L_x_22:
[----:B------:R-:W-:Y:S01]  /*1560*/  IMAD.MOV.U32 R3, RZ, RZ, 0x1 ;  /* 0x00000001ff037424 */ /* 0x000fe200078e00ff */
[----:B------:R-:W-:Y:S01]  /*1570*/  ISETP.GT.AND P6, PT, R2, RZ, PT ;  /* 0x000000ff0200720c */ /* 0x000fe20003fc4270 */
[----:B------:R-:W-:-:S04]  /*1580*/  IMAD.WIDE R6, R26, 0x4, R18 ;  /* 0x000000041a067825 */ /* 0x000fc800078e0212 */
[----:B------:R-:W-:Y:S01]  /*1590*/  IMAD.WIDE R8, R26, 0x4, R16 ;  /* 0x000000041a087825 */ /* 0x000fe200078e0210 */
[----:B------:R0:W-:Y:S04]  /*15a0*/  ST.E desc[UR36][R6.64], R3 ;  /* 0x0000000306007985 */ /* 0x0001e8000c101924 */
[----:B------:R0:W-:Y:S04]  /*15b0*/  ST.E desc[UR36][R8.64], R3 ;  /* 0x0000000308007985 */ /* 0x0001e8000c101924 */
[----:B------:R0:W-:Y:S01]  /*15c0*/  ST.E desc[UR36][R4.64], R26 ;  /* 0x0000001a04007985 */ /* 0x0001e2000c101924 */
[----:B------:R-:W-:Y:S05]  /*15d0*/  @P6 BRA `(.L_x_23) ;  /* 0x0000001400586947 */ /* 0x000fea0003800000 */
[----:B0-----:R-:W-:-:S07]  /*15e0*/  IMAD.MOV.U32 R3, RZ, RZ, 0x1 ;  /* 0x00000001ff037424 */ /* 0x001fce00078e00ff */
.L_x_36:
[----:B------:R-:W-:Y:S02]  /*15f0*/  IMAD.MOV.U32 R0, RZ, RZ, R3 ;  /* 0x000000ffff007224 */ /* 0x000fe400078e0003 */
[----:B------:R-:W-:-:S04]  /*1600*/  VIADD R3, R3, 0xffffffff ;  /* 0xffffffff03037836 */ /* 0x000fc80000000000 */
[----:B0-----:R-:W-:-:S05]  /*1610*/  IMAD.WIDE.U32 R6, R3, 0x4, R4 ;  /* 0x0000000403067825 */ /* 0x001fca00078e0004 */
[----:B------:R-:W2:Y:S01]  /*1620*/  LD.E R13, desc[UR36][R6.64] ;  /* 0x00000024060d7980 */ /* 0x000ea2000c101900 */
[----:B------:R-:W-:Y:S01]  /*1630*/  BSSY.RELIABLE B0, `(.L_x_24) ;  /* 0x0000052000007945 */ /* 0x000fe20003800100 */
[----:B--2---:R-:W-:-:S05]  /*1640*/  VIADD R15, R13, 0x1 ;  /* 0x000000010d0f7836 */ /* 0x004fca0000000000 */
[----:B------:R-:W-:-:S04]  /*1650*/  ISETP.GE.AND P0, PT, R15, R2, PT ;  /* 0x000000020f00720c */ /* 0x000fc80003f06270 */
[----:B------:R-:W-:-:S13]  /*1660*/  ISETP.LT.OR P0, PT, R13, -0x1, P0 ;  /* 0xffffffff0d00780c */ /* 0x000fda0000701670 */
[----:B------:R-:W-:Y:S05]  /*1670*/  @P0 BRA `(.L_x_25) ;  /* 0x0000000400340947 */ /* 0x000fea0003800000 */
[----:B------:R-:W0:Y:S02]  /*1680*/  LDC R10, c[0x0][0x3b0] ;  /* 0x0000ec00ff0a7b82 */ /* 0x000e240000000800 */
[----:B0-----:R-:W0:Y:S01]  /*1690*/  I2F.U32.RP R14, R10 ;  /* 0x0000000a000e7306 */ /* 0x001e220000209000 */
[----:B------:R-:W-:-:S07]  /*16a0*/  ISETP.NE.AND P5, PT, R10, RZ, PT ;  /* 0x000000ff0a00720c */ /* 0x000fce0003fa5270 */
[----:B0-----:R-:W0:Y:S02]  /*16b0*/  MUFU.RCP R14, R14 ;  /* 0x0000000e000e7308 */ /* 0x001e240000001000 */
[----:B0-----:R-:W-:Y:S01]  /*16c0*/  VIADD R8, R14, 0xffffffe ;  /* 0x0ffffffe0e087836 */ /* 0x001fe20000000000 */
[----:B------:R-:W-:-:S05]  /*16d0*/  IABS R14, R13 ;  /* 0x0000000d000e7213 */ /* 0x000fca0000000000 */
[----:B------:R0:W1:Y:S02]  /*16e0*/  F2I.FTZ.U32.TRUNC.NTZ R9, R8 ;  /* 0x0000000800097305 */ /* 0x000064000021f000 */
[----:B0-----:R-:W-:Y:S02]  /*16f0*/  IMAD.MOV.U32 R8, RZ, RZ, RZ ;  /* 0x000000ffff087224 */ /* 0x001fe400078e00ff */
[----:B-1----:R-:W-:-:S04]  /*1700*/  IMAD.MOV R11, RZ, RZ, -R9 ;  /* 0x000000ffff0b7224 */ /* 0x002fc800078e0a09 */
[----:B------:R-:W-:-:S04]  /*1710*/  IMAD R11, R11, R10, RZ ;  /* 0x0000000a0b0b7224 */ /* 0x000fc800078e02ff */
[----:B------:R-:W-:Y:S01]  /*1720*/  IMAD.HI.U32 R12, R9, R11, R8 ;  /* 0x0000000b090c7227 */ /* 0x000fe200078e0008 */
[----:B------:R-:W-:-:S04]  /*1730*/  IABS R11, R10 ;  /* 0x0000000a000b7213 */ /* 0x000fc80000000000 */
[----:B------:R-:W0:Y:S08]  /*1740*/  I2F.RP R20, R11 ;  /* 0x0000000b00147306 */ /* 0x000e300000209400 */
[----:B0-----:R-:W0:Y:S02]  /*1750*/  MUFU.RCP R20, R20 ;  /* 0x0000001400147308 */ /* 0x001e240000001000 */
[----:B0-----:R-:W-:-:S06]  /*1760*/  VIADD R9, R20, 0xffffffe ;  /* 0x0ffffffe14097836 */ /* 0x001fcc0000000000 */
[----:B------:R-:W0:Y:S02]  /*1770*/  F2I.FTZ.U32.TRUNC.NTZ R9, R9 ;  /* 0x0000000900097305 */ /* 0x000e24000021f000 */
[----:B0-----:R-:W-:-:S04]  /*1780*/  IMAD.MOV R8, RZ, RZ, -R9 ;  /* 0x000000ffff087224 */ /* 0x001fc800078e0a09 */
[----:B------:R-:W-:Y:S02]  /*1790*/  IMAD R21, R8, R11, RZ ;  /* 0x0000000b08157224 */ /* 0x000fe400078e02ff */
[----:B------:R-:W-:-:S04]  /*17a0*/  IMAD.MOV.U32 R8, RZ, RZ, RZ ;  /* 0x000000ffff087224 */ /* 0x000fc800078e00ff */
[----:B------:R-:W-:-:S06]  /*17b0*/  IMAD.HI.U32 R21, R9, R21, R8 ;  /* 0x0000001509157227 */ /* 0x000fcc00078e0008 */
[----:B------:R-:W-:-:S04]  /*17c0*/  IMAD.HI.U32 R8, R21, R14, RZ ;  /* 0x0000000e15087227 */ /* 0x000fc800078e00ff */
[----:B------:R-:W-:-:S04]  /*17d0*/  IMAD.HI.U32 R21, R12, R15, RZ ;  /* 0x0000000f0c157227 */ /* 0x000fc800078e00ff */
[----:B------:R-:W-:Y:S02]  /*17e0*/  IMAD.MOV R12, RZ, RZ, -R8 ;  /* 0x000000ffff0c7224 */ /* 0x000fe400078e0a08 */
[----:B------:R-:W-:Y:S02]  /*17f0*/  IMAD.MOV R9, RZ, RZ, -R21 ;  /* 0x000000ffff097224 */ /* 0x000fe400078e0a15 */
[----:B------:R-:W-:Y:S01]  /*1800*/  IMAD R12, R11, R12, R14 ;  /* 0x0000000c0b0c7224 */ /* 0x000fe200078e020e */
[----:B------:R-:W-:Y:S01]  /*1810*/  LOP3.LUT R14, R13, R10, RZ, 0x3c, !PT ;  /* 0x0000000a0d0e7212 */ /* 0x000fe200078e3cff */
[----:B------:R-:W-:-:S03]  /*1820*/  IMAD R9, R10, R9, R15 ;  /* 0x000000090a097224 */ /* 0x000fc600078e020f */
[----:B------:R-:W-:Y:S02]  /*1830*/  ISETP.GT.U32.AND P3, PT, R11, R12, PT ;  /* 0x0000000c0b00720c */ /* 0x000fe40003f64070 */
[----:B------:R-:W-:Y:S02]  /*1840*/  ISETP.GE.U32.AND P1, PT, R9, R10, PT ;  /* 0x0000000a0900720c */ /* 0x000fe40003f26070 */
[----:B------:R-:W-:-:S09]  /*1850*/  ISETP.GE.AND P4, PT, R14, RZ, PT ;  /* 0x000000ff0e00720c */ /* 0x000fd20003f86270 */
[----:B------:R-:W-:Y:S02]  /*1860*/  @!P3 IMAD.IADD R12, R12, 0x1, -R11 ;  /* 0x000000010c0cb824 */ /* 0x000fe400078e0a0b */
[----:B------:R-:W-:Y:S02]  /*1870*/  @P1 IMAD.IADD R9, R9, 0x1, -R10 ;  /* 0x0000000109091824 */ /* 0x000fe400078e0a0a */
[----:B------:R-:W-:Y:S01]  /*1880*/  @!P3 VIADD R8, R8, 0x1 ;  /* 0x000000010808b836 */ /* 0x000fe20000000000 */
[----:B------:R-:W-:Y:S01]  /*1890*/  ISETP.GE.U32.AND P2, PT, R12, R11, PT ;  /* 0x0000000b0c00720c */ /* 0x000fe20003f46070 */
[----:B------:R-:W-:Y:S01]  /*18a0*/  @P1 VIADD R21, R21, 0x1 ;  /* 0x0000000115151836 */ /* 0x000fe20000000000 */
[----:B------:R-:W-:Y:S02]  /*18b0*/  ISETP.GE.U32.AND P0, PT, R9, R10, PT ;  /* 0x0000000a0900720c */ /* 0x000fe40003f06070 */
[----:B------:R-:W-:-:S09]  /*18c0*/  ISETP.NE.U32.AND P1, PT, R10, RZ, PT ;  /* 0x000000ff0a00720c */ /* 0x000fd20003f25070 */
[----:B------:R-:W-:Y:S02]  /*18d0*/  @P2 VIADD R8, R8, 0x1 ;  /* 0x0000000108082836 */ /* 0x000fe40000000000 */
[----:B------:R-:W-:Y:S02]  /*18e0*/  @P0 VIADD R21, R21, 0x1 ;  /* 0x0000000115150836 */ /* 0x000fe40000000000 */
[----:B------:R-:W-:Y:S01]  /*18f0*/  IMAD.MOV.U32 R27, RZ, RZ, R8 ;  /* 0x000000ffff1b7224 */ /* 0x000fe200078e0008 */
[----:B------:R-:W-:-:S03]  /*1900*/  LOP3.LUT R8, RZ, R10, RZ, 0x33, !PT ;  /* 0x0000000aff087212 */ /* 0x000fc600078e33ff */
[----:B------:R-:W-:Y:S01]  /*1910*/  @!P4 IMAD.MOV R27, RZ, RZ, -R27 ;  /* 0x000000ffff1bc224 */ /* 0x000fe200078e0a1b */
[----:B------:R-:W-:-:S04]  /*1920*/  SEL R14, R8, R21, !P1 ;  /* 0x00000015080e7207 */ /* 0x000fc80004800000 */
[----:B------:R-:W-:-:S04]  /*1930*/  SEL R27, R8, R27, !P5 ;  /* 0x0000001b081b7207 */ /* 0x000fc80006800000 */
[----:B------:R-:W-:-:S13]  /*1940*/  ISETP.NE.AND P2, PT, R14, R27, PT ;  /* 0x0000001b0e00720c */ /* 0x000fda0003f45270 */
[----:B------:R-:W-:Y:S05]  /*1950*/  @!P2 BRA `(.L_x_26) ;  /* 0x00000000002ca947 */ /* 0x000fea0003800000 */
[----:B------:R-:W-:Y:S01]  /*1960*/  ISETP.GE.AND P3, PT, R13, RZ, PT ;  /* 0x000000ff0d00720c */ /* 0x000fe20003f66270 */
[----:B------:R-:W-:Y:S01]  /*1970*/  IMAD.IADD R10, R9, 0x1, -R10 ;  /* 0x00000001090a7824 */ /* 0x000fe200078e0a0a */
[----:B------:R-:W-:Y:S01]  /*1980*/  ISETP.GT.U32.AND P2, PT, R11, R12, PT ;  /* 0x0000000c0b00720c */ /* 0x000fe20003f44070 */
[----:B------:R-:W-:-:S03]  /*1990*/  IMAD.IADD R11, R12, 0x1, -R11 ;  /* 0x000000010c0b7824 */ /* 0x000fc600078e0a0b */
[----:B------:R-:W-:Y:S02]  /*19a0*/  SEL R9, R10, R9, P0 ;  /* 0x000000090a097207 */ /* 0x000fe40000000000 */
[----:B------:R-:W-:Y:S02]  /*19b0*/  SEL R11, R11, R12, !P2 ;  /* 0x0000000c0b0b7207 */ /* 0x000fe40005000000 */
[----:B------:R-:W-:-:S03]  /*19c0*/  SEL R9, R8, R9, !P1 ;  /* 0x0000000908097207 */ /* 0x000fc60004800000 */
[----:B------:R-:W-:-:S05]  /*19d0*/  @!P3 IMAD.MOV R11, RZ, RZ, -R11 ;  /* 0x000000ffff0bb224 */ /* 0x000fca00078e0a0b */
[----:B------:R-:W-:-:S04]  /*19e0*/  SEL R8, R8, R11, !P5 ;  /* 0x0000000b08087207 */ /* 0x000fc80006800000 */
[----:B------:R-:W-:-:S13]  /*19f0*/  ISETP.NE.AND P0, PT, R9, R8, PT ;  /* 0x000000080900720c */ /* 0x000fda0003f05270 */
[----:B------:R-:W-:Y:S05]  /*1a00*/  @P0 BRA `(.L_x_25) ;  /* 0x0000000000500947 */ /* 0x000fea0003800000 */
.L_x_26:
[----:B------:R-:W-:-:S05]  /*1a10*/  IMAD.WIDE.U32 R8, R15, 0x4, R18 ;  /* 0x000000040f087825 */ /* 0x000fca00078e0012 */
[----:B------:R-:W2:Y:S02]  /*1a20*/  LD.E R10, desc[UR36][R8.64] ;  /* 0x00000024080a7980 */ /* 0x000ea4000c101900 */
[----:B--2---:R-:W-:-:S13]  /*1a30*/  ISETP.NE.AND P0, PT, R10, 0x1, PT ;  /* 0x000000010a00780c */ /* 0x004fda0003f05270 */
[----:B------:R-:W-:Y:S05]  /*1a40*/  @!P0 BRA `(.L_x_25) ;  /* 0x0000000000408947 */ /* 0x000fea0003800000 */
[----:B------:R-:W0:Y:S01]  /*1a50*/  LDC.64 R10, c[0x0][0x380] ;  /* 0x0000e000ff0a7b82 */ /* 0x000e220000000a00 */
[----:B------:R-:W2:Y:S01]  /*1a60*/  LDG.E R12, desc[UR36][R30.64] ;  /* 0x000000241e0c7981 */ /* 0x000ea2000c1e1900 */
[----:B0-----:R-:W-:-:S06]  /*1a70*/  IMAD.WIDE.U32 R10, R15, 0x4, R10 ;  /* 0x000000040f0a7825 */ /* 0x001fcc00078e000a */
[----:B------:R-:W2:Y:S02]  /*1a80*/  LDG.E R11, desc[UR36][R10.64] ;  /* 0x000000240a0b7981 */ /* 0x000ea4000c1e1900 */
[----:B--2---:R-:W-:-:S13]  /*1a90*/  ISETP.NE.AND P0, PT, R12, R11, PT ;  /* 0x0000000b0c00720c */ /* 0x004fda0003f05270 */
[----:B------:R-:W-:Y:S05]  /*1aa0*/  @P0 BRA `(.L_x_25) ;  /* 0x0000000000280947 */ /* 0x000fea0003800000 */
[----:B------:R-:W-:Y:S02]  /*1ab0*/  ISETP.NE.AND P1, PT, R15, R23, PT ;  /* 0x000000170f00720c */ /* 0x000fe40003f25270 */
[----:B------:R-:W-:-:S11]  /*1ac0*/  PLOP3.LUT P0, PT, PT, PT, PT, 0x80, 0x8 ;  /* 0x000000000008781c */ /* 0x000fd60003f0f070 */
[----:B------:R-:W-:Y:S05]  /*1ad0*/  @!P1 BREAK.RELIABLE B0 ;  /* 0x0000000000009942 */ /* 0x000fea0003800100 */
[----:B------:R-:W-:Y:S05]  /*1ae0*/  @!P1 BRA `(.L_x_7) ;  /* 0x0000003000649947 */ /* 0x000fea0003800000 */
[----:B------:R-:W-:Y:S02]  /*1af0*/  IMAD.MOV.U32 R21, RZ, RZ, 0x1 ;  /* 0x00000001ff157424 */ /* 0x000fe400078e00ff */
[----:B------:R-:W-:-:S03]  /*1b00*/  IMAD.WIDE.U32 R10, R15, 0x4, R16 ;  /* 0x000000040f0a7825 */ /* 0x000fc600078e0010 */
[----:B------:R0:W-:Y:S01]  /*1b10*/  ST.E desc[UR36][R8.64], R21 ;  /* 0x0000001508007985 */ /* 0x0001e2000c101924 */
[----:B------:R-:W-:-:S03]  /*1b20*/  IMAD.MOV.U32 R3, RZ, RZ, R0 ;  /* 0x000000ffff037224 */ /* 0x000fc600078e0000 */
[----:B------:R0:W-:Y:S04]  /*1b30*/  ST.E desc[UR36][R10.64], R21 ;  /* 0x000000150a007985 */ /* 0x0001e8000c101924 */
[----:B------:R0:W-:Y:S02]  /*1b40*/  ST.E desc[UR36][R6.64], R15 ;  /* 0x0000000f06007985 */ /* 0x0001e4000c101924 */
.L_x_25:
[----:B------:R-:W-:Y:S05]  /*1b50*/  BSYNC.RELIABLE B0 ;  /* 0x0000000000007941 */ /* 0x000fea0003800100 */
.L_x_24:
[----:B------:R-:W1:Y:S01]  /*1b60*/  LDC R0, c[0x0][0x3b0] ;  /* 0x0000ec00ff007b82 */ /* 0x000e620000000800 */
[C---:B------:R-:W-:Y:S01]  /*1b70*/  ISETP.GT.AND P0, PT, R13.reuse, R2, PT ;  /* 0x000000020d00720c */ /* 0x040fe20003f04270 */
[----:B------:R-:W-:Y:S03]  /*1b80*/  BSSY.RELIABLE B0, `(.L_x_27) ;  /* 0x0000051000007945 */ /* 0x000fe60003800100 */
[----:B------:R-:W-:-:S13]  /*1b90*/  ISETP.LT.OR P0, PT, R13, 0x1, P0 ;  /* 0x000000010d00780c */ /* 0x000fda0000701670 */
[----:B------:R-:W-:Y:S05]  /*1ba0*/  @P0 BRA `(.L_x_28) ;  /* 0x0000000400380947 */ /* 0x000fea0003800000 */
[----:B01----:R-:W-:Y:S01]  /*1bb0*/  IABS R10, R0 ;  /* 0x00000000000a7213 */ /* 0x003fe20000000000 */
[----:B------:R-:W0:Y:S08]  /*1bc0*/  I2F.U32.RP R11, R0 ;  /* 0x00000000000b7306 */ /* 0x000e300000209000 */
[----:B------:R-:W1:Y:S08]  /*1bd0*/  I2F.RP R12, R10 ;  /* 0x0000000a000c7306 */ /* 0x000e700000209400 */
[----:B0-----:R-:W0:Y:S08]  /*1be0*/  MUFU.RCP R11, R11 ;  /* 0x0000000b000b7308 */ /* 0x001e300000001000 */
[----:B-1----:R-:W1:Y:S01]  /*1bf0*/  MUFU.RCP R12, R12 ;  /* 0x0000000c000c7308 */ /* 0x002e620000001000 */
[----:B0-----:R-:W-:-:S07]  /*1c00*/  VIADD R8, R11, 0xffffffe ;  /* 0x0ffffffe0b087836 */ /* 0x001fce0000000000 */
[----:B------:R0:W2:Y:S01]  /*1c10*/  F2I.FTZ.U32.TRUNC.NTZ R9, R8 ;  /* 0x0000000800097305 */ /* 0x0000a2000021f000 */
[----:B-1----:R-:W-:Y:S01]  /*1c20*/  VIADD R6, R12, 0xffffffe ;  /* 0x0ffffffe0c067836 */ /* 0x002fe20000000000 */
[----:B------:R-:W-:-:S06]  /*1c30*/  IABS R12, R13 ;  /* 0x0000000d000c7213 */ /* 0x000fcc0000000000 */
[----:B------:R1:W3:Y:S01]  /*1c40*/  F2I.FTZ.U32.TRUNC.NTZ R7, R6 ;  /* 0x0000000600077305 */ /* 0x0002e2000021f000 */
[----:B0-----:R-:W-:Y:S02]  /*1c50*/  IMAD.MOV.U32 R8, RZ, RZ, RZ ;  /* 0x000000ffff087224 */ /* 0x001fe400078e00ff */
[----:B--2---:R-:W-:Y:S02]  /*1c60*/  IMAD.MOV R21, RZ, RZ, -R9 ;  /* 0x000000ffff157224 */ /* 0x004fe400078e0a09 */
[----:B-1----:R-:W-:Y:S02]  /*1c70*/  IMAD.MOV.U32 R6, RZ, RZ, RZ ;  /* 0x000000ffff067224 */ /* 0x002fe400078e00ff */
[----:B---3--:R-:W-:-:S04]  /*1c80*/  IMAD.MOV R15, RZ, RZ, -R7 ;  /* 0x000000ffff0f7224 */ /* 0x008fc800078e0a07 */
[----:B------:R-:W-:-:S04]  /*1c90*/  IMAD R15, R15, R10, RZ ;  /* 0x0000000a0f0f7224 */ /* 0x000fc800078e02ff */
[----:B------:R-:W-:-:S04]  /*1ca0*/  IMAD.HI.U32 R15, R7, R15, R6 ;  /* 0x0000000f070f7227 */ /* 0x000fc800078e0006 */
[----:B------:R-:W-:Y:S02]  /*1cb0*/  IMAD R7, R21, R0, RZ ;  /* 0x0000000015077224 */ /* 0x000fe400078e02ff */
[----:B------:R-:W-:-:S04]  /*1cc0*/  IMAD.HI.U32 R6, R15, R12, RZ ;  /* 0x0000000c0f067227 */ /* 0x000fc800078e00ff */
[----:B------:R-:W-:-:S04]  /*1cd0*/  IMAD.HI.U32 R8, R9, R7, R8 ;  /* 0x0000000709087227 */ /* 0x000fc800078e0008 */
[C---:B------:R-:W-:Y:S02]  /*1ce0*/  VIADD R15, R13.reuse, 0xffffffff ;  /* 0xffffffff0d0f7836 */ /* 0x040fe40000000000 */
[----:B------:R-:W-:Y:S02]  /*1cf0*/  IMAD.MOV R9, RZ, RZ, -R6 ;  /* 0x000000ffff097224 */ /* 0x000fe400078e0a06 */
[----:B------:R-:W-:Y:S01]  /*1d00*/  IMAD.HI.U32 R11, R8, R15, RZ ;  /* 0x0000000f080b7227 */ /* 0x000fe200078e00ff */
[----:B------:R-:W-:-:S03]  /*1d10*/  LOP3.LUT R8, R13, R0, RZ, 0x3c, !PT ;  /* 0x000000000d087212 */ /* 0x000fc600078e3cff */
[----:B------:R-:W-:Y:S01]  /*1d20*/  IMAD R9, R10, R9, R12 ;  /* 0x000000090a097224 */ /* 0x000fe200078e020c */
[----:B------:R-:W-:Y:S01]  /*1d30*/  ISETP.GE.AND P4, PT, R8, RZ, PT ;  /* 0x000000ff0800720c */ /* 0x000fe20003f86270 */
[----:B------:R-:W-:-:S03]  /*1d40*/  IMAD.MOV R7, RZ, RZ, -R11 ;  /* 0x000000ffff077224 */ /* 0x000fc600078e0a0b */
[----:B------:R-:W-:Y:S01]  /*1d50*/  ISETP.GT.U32.AND P1, PT, R10, R9, PT ;  /* 0x000000090a00720c */ /* 0x000fe20003f24070 */
[----:B------:R-:W-:-:S05]  /*1d60*/  IMAD R7, R0, R7, R15 ;  /* 0x0000000700077224 */ /* 0x000fca00078e020f */
[----:B------:R-:W-:-:S07]  /*1d70*/  ISETP.GE.U32.AND P2, PT, R7, R0, PT ;  /* 0x000000000700720c */ /* 0x000fce0003f46070 */
[----:B------:R-:W-:Y:S02]  /*1d80*/  @!P1 IMAD.IADD R9, R9, 0x1, -R10 ;  /* 0x0000000109099824 */ /* 0x000fe400078e0a0a */
[----:B------:R-:W-:Y:S01]  /*1d90*/  @!P1 VIADD R6, R6, 0x1 ;  /* 0x0000000106069836 */ /* 0x000fe20000000000 */
[----:B------:R-:W-:Y:S02]  /*1da0*/  ISETP.NE.U32.AND P1, PT, R0, RZ, PT ;  /* 0x000000ff0000720c */ /* 0x000fe40003f25070 */
[----:B------:R-:W-:Y:S01]  /*1db0*/  ISETP.GE.U32.AND P3, PT, R9, R10, PT ;  /* 0x0000000a0900720c */ /* 0x000fe20003f66070 */
[----:B------:R-:W-:Y:S02]  /*1dc0*/  @P2 IMAD.IADD R7, R7, 0x1, -R0 ;  /* 0x0000000107072824 */ /* 0x000fe400078e0a00 */
[----:B------:R-:W-:-:S03]  /*1dd0*/  @P2 VIADD R11, R11, 0x1 ;  /* 0x000000010b0b2836 */ /* 0x000fc60000000000 */
[----:B------:R-:W-:-:S07]  /*1de0*/  ISETP.GE.U32.AND P0, PT, R7, R0, PT ;  /* 0x000000000700720c */ /* 0x000fce0003f06070 */
[----:B------:R-:W-:Y:S01]  /*1df0*/  @P3 VIADD R6, R6, 0x1 ;  /* 0x0000000106063836 */ /* 0x000fe20000000000 */
[----:B------:R-:W-:-:S03]  /*1e00*/  ISETP.NE.AND P3, PT, R0, RZ, PT ;  /* 0x000000ff0000720c */ /* 0x000fc60003f65270 */
[----:B------:R-:W-:Y:S01]  /*1e10*/  IMAD.MOV.U32 R21, RZ, RZ, R6 ;  /* 0x000000ffff157224 */ /* 0x000fe200078e0006 */
[----:B------:R-:W-:Y:S01]  /*1e20*/  LOP3.LUT R6, RZ, R0, RZ, 0x33, !PT ;  /* 0x00000000ff067212 */ /* 0x000fe200078e33ff */
[----:B------:R-:W-:Y:S02]  /*1e30*/  @P0 VIADD R11, R11, 0x1 ;  /* 0x000000010b0b0836 */ /* 0x000fe40000000000 */
[----:B------:R-:W-:-:S03]  /*1e40*/  @!P4 IMAD.MOV R21, RZ, RZ, -R21 ;  /* 0x000000ffff15c224 */ /* 0x000fc600078e0a15 */
[C---:B------:R-:W-:Y:S02]  /*1e50*/  SEL R8, R6.reuse, R11, !P1 ;  /* 0x0000000b06087207 */ /* 0x040fe40004800000 */
        /* <DEDUP_REMOVED lines=14> */
.L_x_29:
        /* <DEDUP_REMOVED lines=17> */
[----:B------:R-:W-:-:S03]  /*2050*/  IMAD.WIDE.U32 R8, R3, 0x4, R4 ;  /* 0x0000000403087825 */ /* 0x000fc600078e0004 */
[----:B------:R2:W-:Y:S01]  /*2060*/  ST.E desc[UR36][R10.64], R21 ;  /* 0x000000150a007985 */ /* 0x0005e2000c101924 */
[----:B------:R-:W-:-:S03]  /*2070*/  VIADD R3, R3, 0x1 ;  /* 0x0000000103037836 */ /* 0x000fc60000000000 */
[----:B------:R2:W-:Y:S04]  /*2080*/  ST.E desc[UR36][R8.64], R15 ;  /* 0x0000000f08007985 */ /* 0x0005e8000c101924 */
.L_x_28:
[----:B------:R-:W-:Y:S05]  /*2090*/  BSYNC.RELIABLE B0 ;  /* 0x0000000000007941 */ /* 0x000fea0003800100 */
.L_x_27:
[----:B012---:R-:W-:Y:S01]  /*20a0*/  IMAD.IADD R15, R13, 0x1, R0 ;  /* 0x000000010d0f7824 */ /* 0x007fe200078e0200 */
[----:B------:R-:W-:Y:S04]  /*20b0*/  BSSY.RELIABLE B0, `(.L_x_30) ;  /* 0x0000051000007945 */ /* 0x000fe80003800100 */
[----:B------:R-:W-:-:S04]  /*20c0*/  ISETP.GE.AND P0, PT, R15, R2, PT ;  /* 0x000000020f00720c */ /* 0x000fc80003f06270 */
[----:B------:R-:W-:-:S13]  /*20d0*/  ISETP.LT.OR P0, PT, R15, RZ, P0 ;  /* 0x000000ff0f00720c */ /* 0x000fda0000701670 */
[----:B------:R-:W-:Y:S05]  /*20e0*/  @P0 BRA `(.L_x_31) ;  /* 0x0000000400340947 */ /* 0x000fea0003800000 */
[----:B------:R-:W0:Y:S01]  /*20f0*/  I2F.U32.RP R11, R0 ;  /* 0x00000000000b7306 */ /* 0x000e220000209000 */
[----:B------:R-:W-:-:S07]  /*2100*/  IABS R10, R0 ;  /* 0x00000000000a7213 */ /* 0x000fce0000000000 */
[----:B------:R-:W1:Y:S08]  /*2110*/  I2F.RP R12, R10 ;  /* 0x0000000a000c7306 */ /* 0x000e700000209400 */
        /* <DEDUP_REMOVED lines=9> */
[----:B------:R-:W-:Y:S02]  /*21b0*/  IMAD R21, R21, R0, RZ ;  /* 0x0000000015157224 */ /* 0x000fe400078e02ff */
[----:B---3--:R-:W-:Y:S02]  /*21c0*/  IMAD.MOV R27, RZ, RZ, -R9 ;  /* 0x000000ffff1b7224 */ /* 0x008fe400078e0a09 */
[----:B------:R-:W-:Y:S01]  /*21d0*/  IMAD.HI.U32 R12, R7, R21, R6 ;  /* 0x00000015070c7227 */ /* 0x000fe200078e0006 */
[----:B------:R-:W-:-:S03]  /*21e0*/  IABS R6, R13 ;  /* 0x0000000d00067213 */ /* 0x000fc60000000000 */
[----:B------:R-:W-:Y:S02]  /*21f0*/  IMAD R7, R27, R10, RZ ;  /* 0x0000000a1b077224 */ /* 0x000fe400078e02ff */
[----:B------:R-:W-:-:S04]  /*2200*/  IMAD.HI.U32 R11, R12, R15, RZ ;  /* 0x0000000f0c0b7227 */ /* 0x000fc800078e00ff */
[----:B------:R-:W-:-:S04]  /*2210*/  IMAD.HI.U32 R7, R9, R7, R8 ;  /* 0x0000000709077227 */ /* 0x000fc800078e0008 */
[----:B------:R-:W-:-:S04]  /*2220*/  IMAD.MOV.U32 R9, RZ, RZ, R6 ;  /* 0x000000ffff097224 */ /* 0x000fc800078e0006 */
[----:B------:R-:W-:-:S04]  /*2230*/  IMAD.HI.U32 R21, R7, R9, RZ ;  /* 0x0000000907157227 */ /* 0x000fc800078e00ff */
[----:B------:R-:W-:Y:S02]  /*2240*/  IMAD.MOV R6, RZ, RZ, -R21 ;  /* 0x000000ffff067224 */ /* 0x000fe400078e0a15 */
[----:B------:R-:W-:Y:S02]  /*2250*/  IMAD.MOV R7, RZ, RZ, -R11 ;  /* 0x000000ffff077224 */ /* 0x000fe400078e0a0b */
[----:B------:R-:W-:Y:S01]  /*2260*/  IMAD R9, R10, R6, R9 ;  /* 0x000000060a097224 */ /* 0x000fe200078e0209 */
[----:B------:R-:W-:Y:S01]  /*2270*/  LOP3.LUT R6, R13, R0, RZ, 0x3c, !PT ;  /* 0x000000000d067212 */ /* 0x000fe200078e3cff */
[----:B------:R-:W-:-:S03]  /*2280*/  IMAD R7, R0, R7, R15 ;  /* 0x0000000700077224 */ /* 0x000fc600078e020f */
[----:B------:R-:W-:Y:S02]  /*2290*/  ISETP.GT.U32.AND P1, PT, R10, R9, PT ;  /* 0x000000090a00720c */ /* 0x000fe40003f24070 */
[-C--:B------:R-:W-:Y:S02]  /*22a0*/  ISETP.GE.U32.AND P2, PT, R7, R0.reuse, PT ;  /* 0x000000000700720c */ /* 0x080fe40003f46070 */
[----:B------:R-:W-:Y:S02]  /*22b0*/  ISETP.GE.AND P4, PT, R6, RZ, PT ;  /* 0x000000ff0600720c */ /* 0x000fe40003f86270 */
[----:B------:R-:W-:-:S07]  /*22c0*/  LOP3.LUT R6, RZ, R0, RZ, 0x33, !PT ;  /* 0x00000000ff067212 */ /* 0x000fce00078e33ff */
[----:B------:R-:W-:Y:S02]  /*22d0*/  @!P1 IMAD.IADD R9, R9, 0x1, -R10 ;  /* 0x0000000109099824 */ /* 0x000fe400078e0a0a */
[----:B------:R-:W-:Y:S02]  /*22e0*/  @P2 IMAD.IADD R7, R7, 0x1, -R0 ;  /* 0x0000000107072824 */ /* 0x000fe400078e0a00 */
[----:B------:R-:W-:Y:S01]  /*22f0*/  @!P1 VIADD R21, R21, 0x1 ;  /* 0x0000000115159836 */ /* 0x000fe20000000000 */
[----:B------:R-:W-:Y:S01]  /*2300*/  ISETP.GE.U32.AND P3, PT, R9, R10, PT ;  /* 0x0000000a0900720c */ /* 0x000fe20003f66070 */
[----:B------:R-:W-:Y:S01]  /*2310*/  @P2 VIADD R11, R11, 0x1 ;  /* 0x000000010b0b2836 */ /* 0x000fe20000000000 */
[----:B------:R-:W-:Y:S02]  /*2320*/  ISETP.GE.U32.AND P0, PT, R7, R0, PT ;  /* 0x000000000700720c */ /* 0x000fe40003f06070 */
[----:B------:R-:W-:-:S09]  /*2330*/  ISETP.NE.U32.AND P1, PT, R0, RZ, PT ;  /* 0x000000ff0000720c */ /* 0x000fd20003f25070 */
[----:B------:R-:W-:Y:S01]  /*2340*/  @P3 VIADD R21, R21, 0x1 ;  /* 0x0000000115153836 */ /* 0x000fe20000000000 */
[----:B------:R-:W-:Y:S01]  /*2350*/  ISETP.NE.AND P3, PT, R0, RZ, PT ;  /* 0x000000ff0000720c */ /* 0x000fe20003f65270 */
        /* <DEDUP_REMOVED lines=17> */
.L_x_32:
        /* <DEDUP_REMOVED lines=21> */
.L_x_31:
[----:B------:R-:W-:Y:S05]  /*25c0*/  BSYNC.RELIABLE B0 ;  /* 0x0000000000007941 */ /* 0x000fea0003800100 */
.L_x_30:
[----:B0-----:R-:W-:Y:S01]  /*25d0*/  IMAD.IADD R15, R13, 0x1, -R0 ;  /* 0x000000010d0f7824 */ /* 0x001fe200078e0a00 */
        /* <DEDUP_REMOVED lines=23> */
[----:B------:R-:W-:Y:S02]  /*2750*/  IMAD.MOV.U32 R6, RZ, RZ, R8 ;  /* 0x000000ffff067224 */ /* 0x000fe400078e0008 */
[----:B------:R-:W-:Y:S02]  /*2760*/  IMAD.MOV R7, RZ, RZ, -R11 ;  /* 0x000000ffff077224 */ /* 0x000fe400078e0a0b */
[----:B------:R-:W-:-:S04]  /*2770*/  IMAD.HI.U32 R21, R9, R6, RZ ;  /* 0x0000000609157227 */ /* 0x000fc800078e00ff */
[----:B------:R-:W-:Y:S02]  /*2780*/  IMAD.MOV R9, RZ, RZ, -R21 ;  /* 0x000000ffff097224 */ /* 0x000fe400078e0a15 */
[----:B------:R-:W-:Y:S02]  /*2790*/  IMAD R7, R0, R7, R15 ;  /* 0x0000000700077224 */ /* 0x000fe400078e020f */
[C---:B------:R-:W-:Y:S01]  /*27a0*/  IMAD R9, R10.reuse, R9, R6 ;  /* 0x000000090a097224 */ /* 0x040fe200078e0206 */
[-C--:B------:R-:W-:Y:S02]  /*27b0*/  LOP3.LUT R6, R13, R0.reuse, RZ, 0x3c, !PT ;  /* 0x000000000d067212 */ /* 0x080fe400078e3cff */
[----:B------:R-:W-:Y:S02]  /*27c0*/  ISETP.GE.U32.AND P2, PT, R7, R0, PT ;  /* 0x000000000700720c */ /* 0x000fe40003f46070 */
[----:B------:R-:W-:Y:S02]  /*27d0*/  ISETP.GT.U32.AND P1, PT, R10, R9, PT ;  /* 0x000000090a00720c */ /* 0x000fe40003f24070 */
[----:B------:R-:W-:-:S02]  /*27e0*/  ISETP.GE.AND P4, PT, R6, RZ, PT ;  /* 0x000000ff0600720c */ /* 0x000fc40003f86270 */
[----:B------:R-:W-:-:S07]  /*27f0*/  LOP3.LUT R6, RZ, R0, RZ, 0x33, !PT ;  /* 0x00000000ff067212 */ /* 0x000fce00078e33ff */
[----:B------:R-:W-:Y:S02]  /*2800*/  @P2 IMAD.IADD R7, R7, 0x1, -R0 ;  /* 0x0000000107072824 */ /* 0x000fe400078e0a00 */
[----:B------:R-:W-:Y:S02]  /*2810*/  @!P1 IMAD.IADD R9, R9, 0x1, -R10 ;  /* 0x0000000109099824 */ /* 0x000fe400078e0a0a */
[----:B------:R-:W-:Y:S01]  /*2820*/  @!P1 VIADD R21, R21, 0x1 ;  /* 0x0000000115159836 */ /* 0x000fe20000000000 */
[----:B------:R-:W-:Y:S01]  /*2830*/  ISETP.GE.U32.AND P0, PT, R7, R0, PT ;  /* 0x000000000700720c */ /* 0x000fe20003f06070 */
[----:B------:R-:W-:Y:S01]  /*2840*/  @P2 VIADD R11, R11, 0x1 ;  /* 0x000000010b0b2836 */ /* 0x000fe20000000000 */
[----:B------:R-:W-:Y:S02]  /*2850*/  ISETP.GE.U32.AND P3, PT, R9, R10, PT ;  /* 0x0000000a0900720c */ /* 0x000fe40003f66070 */
[----:B------:R-:W-:-:S09]  /*2860*/  ISETP.NE.U32.AND P1, PT, R0, RZ, PT ;  /* 0x000000ff0000720c */ /* 0x000fd20003f25070 */
[----:B------:R-:W-:Y:S02]  /*2870*/  @P0 VIADD R11, R11, 0x1 ;  /* 0x000000010b0b0836 */ /* 0x000fe40000000000 */
[----:B------:R-:W-:Y:S01]  /*2880*/  @P3 VIADD R21, R21, 0x1 ;  /* 0x0000000115153836 */ /* 0x000fe20000000000 */
[----:B------:R-:W-:Y:S02]  /*2890*/  ISETP.NE.AND P3, PT, R0, RZ, PT ;  /* 0x000000ff0000720c */ /* 0x000fe40003f65270 */
[----:B------:R-:W-:Y:S01]  /*28a0*/  SEL R8, R6, R11, !P1 ;  /* 0x0000000b06087207 */ /* 0x000fe20004800000 */
[----:B------:R-:W-:-:S05]  /*28b0*/  @!P4 IMAD.MOV R21, RZ, RZ, -R21 ;  /* 0x000000ffff15c224 */ /* 0x000fca00078e0a15 */
        /* <DEDUP_REMOVED lines=14> */
.L_x_35:
        /* <DEDUP_REMOVED lines=21> */
.L_x_34:
[----:B------:R-:W-:Y:S05]  /*2af0*/  BSYNC.RELIABLE B0 ;  /* 0x0000000000007941 */ /* 0x000fea0003800100 */
.L_x_33:
[----:B------:R-:W-:-:S13]  /*2b00*/  ISETP.NE.AND P0, PT, R3, RZ, PT ;  /* 0x000000ff0300720c */ /* 0x000fda0003f05270 */
[----:B------:R-:W-:Y:S05]  /*2b10*/  @P0 BRA `(.L_x_36) ;  /* 0xffffffe800b40947 */ /* 0x000fea000383ffff */
[----:B------:R-:W-:Y:S01]  /*2b20*/  PLOP3.LUT P0, PT, PT, PT, PT, 0x8, 0x80 ;  /* 0x000000000080781c */ /* 0x000fe20003f0e170 */
[----:B------:R-:W-:-:S12]  /*2b30*/  BRA `(.L_x_7) ;  /* 0x0000002000507947 */ /* 0x000fd80003800000 */
.L_x_23:
[----:B------:R-:W-:Y:S01]  /*2b40*/  BSSY.RECONVERGENT B0, `(.L_x_7) ;  /* 0x0000213000007945 */ /* 0x000fe20003800200 */
[----:B------:R-:W-:Y:S01]  /*2b50*/  LOP3.LUT R0, R2, 0xf, RZ, 0xc0, !PT ;  /* 0x0000000f02007812 */ /* 0x000fe200078ec0ff */
[----:B0-----:R-:W-:-:S07]  /*2b60*/  IMAD.MOV.U32 R3, RZ, RZ, 0x1 ;  /* 0x00000001ff037424 */ /* 0x001fce00078e00ff */
.L_x_56:
[----:B------:R-:W-:Y:S02]  /*2b70*/  IMAD.MOV.U32 R12, RZ, RZ, R3 ;  /* 0x000000ffff0c7224 */ /* 0x000fe400078e0003 */
[----:B------:R-:W-:-:S04]  /*2b80*/  VIADD R3, R3, 0xffffffff ;  /* 0xffffffff03037836 */ /* 0x000fc80000000000 */
[----:B0123--:R-:W-:-:S05]  /*2b90*/  IMAD.WIDE.U32 R6, R3, 0x4, R4 ;  /* 0x0000000403067825 */ /* 0x00ffca00078e0004 */
[----:B------:R-:W2:Y:S01]  /*2ba0*/  LD.E R13, desc[UR36][R6.64] ;  /* 0x00000024060d7980 */ /* 0x000ea2000c101900 */
[----:B------:R-:W-:Y:S01]  /*2bb0*/  BSSY.RELIABLE B1, `(.L_x_37) ;  /* 0x0000051000017945 */ /* 0x000fe20003800100 */
[----:B--2---:R-:W-:-:S05]  /*2bc0*/  VIADD R15, R13, 0x1 ;  /* 0x000000010d0f7836 */ /* 0x004fca0000000000 */
[----:B------:R-:W-:-:S13]  /*2bd0*/  ISETP.GE.U32.AND P0, PT, R15, R2, PT ;  /* 0x000000020f00720c */ /* 0x000fda0003f06070 */
[----:B------:R-:W-:Y:S05]  /*2be0*/  @P0 BRA `(.L_x_38) ;  /* 0x0000000400340947 */ /* 0x000fea0003800000 */
[----:B------:R-:W0:Y:S02]  /*2bf0*/  LDC R10, c[0x0][0x3b0] ;  /* 0x0000ec00ff0a7b82 */ /* 0x000e240000000800 */
[----:B0-----:R-:W0:Y:S08]  /*2c00*/  I2F.U32.RP R14, R10 ;  /* 0x0000000a000e7306 */ /* 0x001e300000209000 */
[----:B0-----:R-:W0:Y:S02]  /*2c10*/  MUFU.RCP R14, R14 ;  /* 0x0000000e000e7308 */ /* 0x001e240000001000 */
[----:B0-----:R-:W-:-:S06]  /*2c20*/  VIADD R8, R14, 0xffffffe ;  /* 0x0ffffffe0e087836 */ /* 0x001fcc0000000000 */
        /* <DEDUP_REMOVED lines=8> */
[----:B0-----:R-:W-:-:S02]  /*2cb0*/  VIADD R27, R21, 0xffffffe ;  /* 0x0ffffffe151b7836 */ /* 0x001fc40000000000 */
[----:B------:R-:W-:Y:S01]  /*2cc0*/  IMAD.HI.U32 R21, R20, R15, RZ ;  /* 0x0000000f14157227 */ /* 0x000fe200078e00ff */
[----:B------:R-:W-:-:S03]  /*2cd0*/  LOP3.LUT R20, R13, R10, RZ, 0x3c, !PT ;  /* 0x0000000a0d147212 */ /* 0x000fc600078e3cff */
[----:B------:R-:W0:Y:S01]  /*2ce0*/  F2I.FTZ.U32.TRUNC.NTZ R9, R27 ;  /* 0x0000001b00097305 */ /* 0x000e22000021f000 */
[----:B------:R-:W-:Y:S01]  /*2cf0*/  ISETP.GE.AND P4, PT, R20, RZ, PT ;  /* 0x000000ff1400720c */ /* 0x000fe20003f86270 */
[----:B0-----:R-:W-:-:S04]  /*2d00*/  IMAD.MOV R8, RZ, RZ, -R9 ;  /* 0x000000ffff087224 */ /* 0x001fc800078e0a09 */
[----:B------:R-:W-:Y:S02]  /*2d10*/  IMAD R29, R8, R11, RZ ;  /* 0x0000000b081d7224 */ /* 0x000fe400078e02ff */
[----:B------:R-:W-:-:S04]  /*2d20*/  IMAD.MOV.U32 R8, RZ, RZ, RZ ;  /* 0x000000ffff087224 */ /* 0x000fc800078e00ff */
[----:B------:R-:W-:Y:S01]  /*2d30*/  IMAD.HI.U32 R29, R9, R29, R8 ;  /* 0x0000001d091d7227 */ /* 0x000fe200078e0008 */
[----:B------:R-:W-:-:S05]  /*2d40*/  IABS R8, R13 ;  /* 0x0000000d00087213 */ /* 0x000fca0000000000 */
[----:B------:R-:W-:-:S04]  /*2d50*/  IMAD.HI.U32 R14, R29, R8, RZ ;  /* 0x000000081d0e7227 */ /* 0x000fc800078e00ff */
[----:B------:R-:W-:-:S04]  /*2d60*/  IMAD.MOV R9, RZ, RZ, -R14 ;  /* 0x000000ffff097224 */ /* 0x000fc800078e0a0e */
[----:B------:R-:W-:Y:S02]  /*2d70*/  IMAD R8, R11, R9, R8 ;  /* 0x000000090b087224 */ /* 0x000fe400078e0208 */
[----:B------:R-:W-:-:S03]  /*2d80*/  IMAD.MOV R9, RZ, RZ, -R21 ;  /* 0x000000ffff097224 */ /* 0x000fc600078e0a15 */
[----:B------:R-:W-:Y:S01]  /*2d90*/  ISETP.GT.U32.AND P3, PT, R11, R8, PT ;  /* 0x000000080b00720c */ /* 0x000fe20003f64070 */
[----:B------:R-:W-:-:S05]  /*2da0*/  IMAD R9, R10, R9, R15 ;  /* 0x000000090a097224 */ /* 0x000fca00078e020f */
[----:B------:R-:W-:-:S07]  /*2db0*/  ISETP.GE.U32.AND P1, PT, R9, R10, PT ;  /* 0x0000000a0900720c */ /* 0x000fce0003f26070 */
[----:B------:R-:W-:Y:S02]  /*2dc0*/  @!P3 IMAD.IADD R8, R8, 0x1, -R11 ;  /* 0x000000010808b824 */ /* 0x000fe400078e0a0b */
[----:B------:R-:W-:Y:S01]  /*2dd0*/  @!P3 VIADD R14, R14, 0x1 ;  /* 0x000000010e0eb836 */ /* 0x000fe20000000000 */
[----:B------:R-:W-:Y:S02]  /*2de0*/  ISETP.NE.AND P3, PT, R10, RZ, PT ;  /* 0x000000ff0a00720c */ /* 0x000fe40003f65270 */
[----:B------:R-:W-:Y:S01]  /*2df0*/  ISETP.GE.U32.AND P2, PT, R8, R11, PT ;  /* 0x0000000b0800720c */ /* 0x000fe20003f46070 */
[----:B------:R-:W-:Y:S02]  /*2e00*/  @P1 IMAD.IADD R9, R9, 0x1, -R10 ;  /* 0x0000000109091824 */ /* 0x000fe400078e0a0a */
[----:B------:R-:W-:-:S03]  /*2e10*/  @P1 VIADD R21, R21, 0x1 ;  /* 0x0000000115151836 */ /* 0x000fc60000000000 */
[----:B------:R-:W-:-:S07]  /*2e20*/  ISETP.GE.U32.AND P0, PT, R9, R10, PT ;  /* 0x0000000a0900720c */ /* 0x000fce0003f06070 */
[----:B------:R-:W-:Y:S01]  /*2e30*/  @P2 VIADD R14, R14, 0x1 ;  /* 0x000000010e0e2836 */ /* 0x000fe20000000000 */
[----:B------:R-:W-:-:S03]  /*2e40*/  ISETP.NE.U32.AND P2, PT, R10, RZ, PT ;  /* 0x000000ff0a00720c */ /* 0x000fc60003f45070 */
        /* <DEDUP_REMOVED lines=8> */
[----:B------:R-:W-:Y:S01]  /*2ed0*/  IMAD.IADD R10, R9, 0x1, -R10 ;  /* 0x00000001090a7824 */ /* 0x000fe200078e0a0a */
[----:B------:R-:W-:-:S04]  /*2ee0*/  ISETP.GE.AND P1, PT, R13, RZ, PT ;  /* 0x000000ff0d00720c */ /* 0x000fc80003f26270 */
[----:B------:R-:W-:Y:S02]  /*2ef0*/  SEL R9, R10, R9, P0 ;  /* 0x000000090a097207 */ /* 0x000fe40000000000 */
[----:B------:R-:W-:Y:S01]  /*2f00*/  ISETP.GT.U32.AND P0, PT, R11, R8, PT ;  /* 0x000000080b00720c */ /* 0x000fe20003f04070 */
[----:B------:R-:W-:-:S05]  /*2f10*/  IMAD.IADD R11, R8, 0x1, -R11 ;  /* 0x00000001080b7824 */ /* 0x000fca00078e0a0b */
[----:B------:R-:W-:Y:S02]  /*2f20*/  SEL R11, R11, R8, !P0 ;  /* 0x000000080b0b7207 */ /* 0x000fe40004000000 */
[----:B------:R-:W-:-:S03]  /*2f30*/  SEL R8, R14, R9, !P2 ;  /* 0x000000090e087207 */ /* 0x000fc60005000000 */
[----:B------:R-:W-:-:S05]  /*2f40*/  @!P1 IMAD.MOV R11, RZ, RZ, -R11 ;  /* 0x000000ffff0b9224 */ /* 0x000fca00078e0a0b */
[----:B------:R-:W-:-:S04]  /*2f50*/  SEL R11, R14, R11, !P3 ;  /* 0x0000000b0e0b7207 */ /* 0x000fc80005800000 */
[----:B------:R-:W-:-:S13]  /*2f60*/  ISETP.NE.AND P0, PT, R8, R11, PT ;  /* 0x0000000b0800720c */ /* 0x000fda0003f05270 */
[----:B------:R-:W-:Y:S05]  /*2f70*/  @P0 BRA `(.L_x_38) ;  /* 0x0000000000500947 */ /* 0x000fea0003800000 */
.L_x_39:
        /* <DEDUP_REMOVED lines=20> */
.L_x_38:
[----:B------:R-:W-:Y:S05]  /*30c0*/  BSYNC.RELIABLE B1 ;  /* 0x0000000000017941 */ /* 0x000fea0003800100 */
.L_x_37:
[----:B0-----:R-:W-:Y:S01]  /*30d0*/  VIADD R15, R13, 0xffffffff ;  /* 0xffffffff0d0f7836 */ /* 0x001fe20000000000 */
[----:B------:R-:W-:Y:S04]  /*30e0*/  BSSY.RELIABLE B1, `(.L_x_41) ;  /* 0x0000050000017945 */ /* 0x000fe80003800100 */
[----:B------:R-:W-:-:S13]  /*30f0*/  ISETP.GE.U32.AND P0, PT, R15, R2, PT ;  /* 0x000000020f00720c */ /* 0x000fda0003f06070 */
[----:B------:R-:W-:Y:S05]  /*3100*/  @P0 BRA `(.L_x_42) ;  /* 0x0000000400340947 */ /* 0x000fea0003800000 */
[----:B------:R-:W0:Y:S01]  /*3110*/  LDC R10, c[0x0][0x3b0] ;  /* 0x0000ec00ff0a7b82 */ /* 0x000e220000000800 */
[----:B------:R-:W-:Y:S01]  /*3120*/  IMAD.MOV.U32 R8, RZ, RZ, RZ ;  /* 0x000000ffff087224 */ /* 0x000fe200078e00ff */
[----:B0-----:R-:W0:Y:S01]  /*3130*/  I2F.U32.RP R12, R10 ;  /* 0x0000000a000c7306 */ /* 0x001e220000209000 */
[----:B------:R-:W-:-:S07]  /*3140*/  IABS R11, R10 ;  /* 0x0000000a000b7213 */ /* 0x000fce0000000000 */
[----:B------:R-:W1:Y:S08]  /*3150*/  I2F.RP R14, R11 ;  /* 0x0000000b000e7306 */ /* 0x000e700000209400 */
[----:B0-----:R-:W0:Y:S08]  /*3160*/  MUFU.RCP R12, R12 ;  /* 0x0000000c000c7308 */ /* 0x001e300000001000 */
[----:B-1----:R-:W1:Y:S01]  /*3170*/  MUFU.RCP R14, R14 ;  /* 0x0000000e000e7308 */ /* 0x002e620000001000 */
[----:B0-----:R-:W-:-:S07]  /*3180*/  VIADD R9, R12, 0xffffffe ;  /* 0x0ffffffe0c097836 */ /* 0x001fce0000000000 */
[----:B------:R-:W0:Y:S01]  /*3190*/  F2I.FTZ.U32.TRUNC.NTZ R9, R9 ;  /* 0x0000000900097305 */ /* 0x000e22000021f000 */
[----:B-1----:R-:W-:-:S07]  /*31a0*/  VIADD R6, R14, 0xffffffe ;  /* 0x0ffffffe0e067836 */ /* 0x002fce0000000000 */
[----:B------:R1:W2:Y:S01]  /*31b0*/  F2I.FTZ.U32.TRUNC.NTZ R7, R6 ;  /* 0x0000000600077305 */ /* 0x0002a2000021f000 */
[----:B0-----:R-:W-:Y:S02]  /*31c0*/  IMAD.MOV R21, RZ, RZ, -R9 ;  /* 0x000000ffff157224 */ /* 0x001fe400078e0a09 */
[----:B-1----:R-:W-:Y:S02]  /*31d0*/  IMAD.MOV.U32 R6, RZ, RZ, RZ ;  /* 0x000000ffff067224 */ /* 0x002fe400078e00ff */
[----:B------:R-:W-:Y:S02]  /*31e0*/  IMAD R21, R21, R10, RZ ;  /* 0x0000000a15157224 */ /* 0x000fe400078e02ff */
[----:B--2---:R-:W-:Y:S02]  /*31f0*/  IMAD.MOV R20, RZ, RZ, -R7 ;  /* 0x000000ffff147224 */ /* 0x004fe400078e0a07 */
[----:B------:R-:W-:-:S04]  /*3200*/  IMAD.HI.U32 R8, R9, R21, R8 ;  /* 0x0000001509087227 */ /* 0x000fc800078e0008 */
[----:B------:R-:W-:Y:S02]  /*3210*/  IMAD R21, R20, R11, RZ ;  /* 0x0000000b14157224 */ /* 0x000fe400078e02ff */
[----:B------:R-:W-:-:S04]  /*3220*/  IMAD.HI.U32 R9, R8, R15, RZ ;  /* 0x0000000f08097227 */ /* 0x000fc800078e00ff */
[----:B------:R-:W-:Y:S01]  /*3230*/  IMAD.HI.U32 R21, R7, R21, R6 ;  /* 0x0000001507157227 */ /* 0x000fe200078e0006 */
[----:B------:R-:W-:-:S05]  /*3240*/  IABS R6, R13 ;  /* 0x0000000d00067213 */ /* 0x000fca0000000000 */
[----:B------:R-:W-:-:S04]  /*3250*/  IMAD.HI.U32 R21, R21, R6, RZ ;  /* 0x0000000615157227 */ /* 0x000fc800078e00ff */
[----:B------:R-:W-:-:S04]  /*3260*/  IMAD.MOV R7, RZ, RZ, -R21 ;  /* 0x000000ffff077224 */ /* 0x000fc800078e0a15 */
[----:B------:R-:W-:Y:S01]  /*3270*/  IMAD R8, R11, R7, R6 ;  /* 0x000000070b087224 */ /* 0x000fe200078e0206 */
[----:B------:R-:W-:Y:S01]  /*3280*/  LOP3.LUT R6, R13, R10, RZ, 0x3c, !PT ;  /* 0x0000000a0d067212 */ /* 0x000fe200078e3cff */
[----:B------:R-:W-:-:S03]  /*3290*/  IMAD.MOV R7, RZ, RZ, -R9 ;  /* 0x000000ffff077224 */ /* 0x000fc600078e0a09 */
[----:B------:R-:W-:Y:S01]  /*32a0*/  ISETP.GT.U32.AND P2, PT, R11, R8, PT ;  /* 0x000000080b00720c */ /* 0x000fe20003f44070 */
[----:B------:R-:W-:Y:S01]  /*32b0*/  IMAD R7, R10, R7, R15 ;  /* 0x000000070a077224 */ /* 0x000fe200078e020f */
[----:B------:R-:W-:Y:S02]  /*32c0*/  ISETP.GE.AND P4, PT, R6, RZ, PT ;  /* 0x000000ff0600720c */ /* 0x000fe40003f86270 */
[-C--:B------:R-:W-:Y:S02]  /*32d0*/  LOP3.LUT R6, RZ, R10.reuse, RZ, 0x33, !PT ;  /* 0x0000000aff067212 */ /* 0x080fe400078e33ff */
        /* <DEDUP_REMOVED lines=10> */
[----:B------:R-:W-:Y:S02]  /*3380*/  @!P4 IMAD.MOV R21, RZ, RZ, -R21 ;  /* 0x000000ffff15c224 */ /* 0x000fe400078e0a15 */
[----:B------:R-:W-:-:S03]  /*3390*/  @P0 VIADD R9, R9, 0x1 ;  /* 0x0000000109090836 */ /* 0x000fc60000000000 */
        /* <DEDUP_REMOVED lines=8> */
[----:B------:R-:W-:Y:S02]  /*3420*/  SEL R9, R9, R8, !P1 ;  /* 0x0000000809097207 */ /* 0x000fe40004800000 */
[----:B------:R-:W-:-:S04]  /*3430*/  SEL R7, R10, R7, P0 ;  /* 0x000000070a077207 */ /* 0x000fc80000000000 */
[----:B------:R-:W-:Y:S01]  /*3440*/  SEL R7, R6, R7, !P2 ;  /* 0x0000000706077207 */ /* 0x000fe20005000000 */
[----:B------:R-:W-:-:S05]  /*3450*/  @!P4 IMAD.MOV R9, RZ, RZ, -R9 ;  /* 0x000000ffff09c224 */ /* 0x000fca00078e0a09 */
[----:B------:R-:W-:-:S04]  /*3460*/  SEL R6, R6, R9, !P3 ;  /* 0x0000000906067207 */ /* 0x000fc80005800000 */
[----:B------:R-:W-:-:S13]  /*3470*/  ISETP.NE.AND P0, PT, R7, R6, PT ;  /* 0x000000060700720c */ /* 0x000fda0003f05270 */
[----:B------:R-:W-:Y:S05]  /*3480*/  @P0 BRA `(.L_x_42) ;  /* 0x0000000000540947 */ /* 0x000fea0003800000 */
.L_x_43:
        /* <DEDUP_REMOVED lines=21> */
.L_x_42:
[----:B------:R-:W-:Y:S05]  /*35e0*/  BSYNC.RELIABLE B1 ;  /* 0x0000000000017941 */ /* 0x000fea0003800100 */
.L_x_41:
[----:B------:R-:W0:Y:S01]  /*35f0*/  LDC R12, c[0x0][0x3b0] ;  /* 0x0000ec00ff0c7b82 */ /* 0x000e220000000800 */
[----:B------:R-:W-:Y:S01]  /*3600*/  BSSY.RELIABLE B1, `(.L_x_44) ;  /* 0x0000050000017945 */ /* 0x000fe20003800100 */
[----:B0-----:R-:W-:-:S05]  /*3610*/  IMAD.IADD R15, R13, 0x1, R12 ;  /* 0x000000010d0f7824 */ /* 0x001fca00078e020c */
[----:B------:R-:W-:-:S13]  /*3620*/  ISETP.GE.U32.AND P0, PT, R15, R2, PT ;  /* 0x000000020f00720c */ /* 0x000fda0003f06070 */
[----:B------:R-:W-:Y:S05]  /*3630*/  @P0 BRA `(.L_x_45) ;  /* 0x0000000400300947 */ /* 0x000fea0003800000 */
[----:B------:R-:W-:Y:S01]  /*3640*/  IABS R10, R12 ;  /* 0x0000000c000a7213 */ /* 0x000fe20000000000 */
[----:B------:R-:W0:Y:S01]  /*3650*/  I2F.U32.RP R11, R12 ;  /* 0x0000000c000b7306 */ /* 0x000e220000209000 */
[----:B------:R-:W-:-:S07]  /*3660*/  IMAD.MOV.U32 R8, RZ, RZ, RZ ;  /* 0x000000ffff087224 */ /* 0x000fce00078e00ff */
        /* <DEDUP_REMOVED lines=12> */
[----:B------:R-:W-:-:S04]  /*3730*/  IMAD R11, R27, R10, RZ ;  /* 0x0000000a1b0b7224 */ /* 0x000fc800078e02ff */
[----:B------:R-:W-:Y:S01]  /*3740*/  IMAD.HI.U32 R11, R7, R11, R6 ;  /* 0x0000000b070b7227 */ /* 0x000fe200078e0006 */
[----:B------:R-:W-:-:S05]  /*3750*/  IABS R7, R13 ;  /* 0x0000000d00077213 */ /* 0x000fca0000000000 */
[----:B------:R-:W-:-:S04]  /*3760*/  IMAD.HI.U32 R21, R11, R7, RZ ;  /* 0x000000070b157227 */ /* 0x000fc800078e00ff */
[----:B------:R-:W-:Y:S02]  /*3770*/  IMAD.MOV R6, RZ, RZ, -R21 ;  /* 0x000000ffff067224 */ /* 0x000fe400078e0a15 */
[----:B------:R-:W-:-:S04]  /*3780*/  IMAD.HI.U32 R11, R8, R15, RZ ;  /* 0x0000000f080b7227 */ /* 0x000fc800078e00ff */
        /* <DEDUP_REMOVED lines=34> */
.L_x_46:
        /* <DEDUP_REMOVED lines=21> */
.L_x_45:
[----:B------:R-:W-:Y:S05]  /*3b00*/  BSYNC.RELIABLE B1 ;  /* 0x0000000000017941 */ /* 0x000fea0003800100 */
.L_x_44:
[----:B0-----:R-:W-:Y:S01]  /*3b10*/  IMAD.IADD R15, R13, 0x1, -R12 ;  /* 0x000000010d0f7824 */ /* 0x001fe200078e0a0c */
[----:B------:R-:W-:Y:S04]  /*3b20*/  BSSY.RELIABLE B1, `(.L_x_47) ;  /* 0x000004f000017945 */ /* 0x000fe80003800100 */
        /* <DEDUP_REMOVED lines=57> */
.L_x_49:
        /* <DEDUP_REMOVED lines=21> */
.L_x_48:
[----:B------:R-:W-:Y:S05]  /*4010*/  BSYNC.RELIABLE B1 ;  /* 0x0000000000017941 */ /* 0x000fea0003800100 */
.L_x_47:
[----:B0-----:R-:W-:Y:S02]  /*4020*/  VIADD R6, R2, 0xffffffff ;  /* 0xffffffff02067836 */ /* 0x001fe40000000000 */
[----:B------:R-:W-:-:S03]  /*4030*/  IMAD.MOV.U32 R11, RZ, RZ, RZ ;  /* 0x000000ffff0b7224 */ /* 0x000fc600078e00ff */
[----:B------:R-:W-:-:S13]  /*4040*/  ISETP.GE.U32.AND P0, PT, R6, 0xf, PT ;  /* 0x0000000f0600780c */ /* 0x000fda0003f06070 */
[----:B------:R-:W-:Y:S05]  /*4050*/  @!P0 BRA `(.L_x_50) ;  /* 0x0000000400688947 */ /* 0x000fea0003800000 */
[----:B------:R-:W-:Y:S01]  /*4060*/  BSSY.RECONVERGENT B1, `(.L_x_51) ;  /* 0x0000058000017945 */ /* 0x000fe20003800200 */
[----:B------:R-:W-:-:S07]  /*4070*/  IMAD.MOV.U32 R11, RZ, RZ, RZ ;  /* 0x000000ffff0b7224 */ /* 0x000fce00078e00ff */
.L_x_52:
[----:B------:R-:W-:-:S04]  /*4080*/  IMAD.WIDE.U32 R6, R11, 0x4, R18 ;  /* 0x000000040b067825 */ /* 0x000fc800078e0012 */
[----:B------:R-:W-:Y:S01]  /*4090*/  IMAD.WIDE.U32 R8, R11, 0x4, R16 ;  /* 0x000000040b087825 */ /* 0x000fe200078e0010 */
[----:B------:R-:W2:Y:S04]  /*40a0*/  LD.E R10, desc[UR36][R6.64] ;  /* 0x00000024060a7980 */ /* 0x000ea8000c101900 */
[----:B------:R-:W2:Y:S02]  /*40b0*/  LD.E R13, desc[UR36][R8.64] ;  /* 0x00000024080d7980 */ /* 0x000ea4000c101900 */
[----:B--2---:R-:W-:-:S05]  /*40c0*/  LOP3.LUT R13, R13, R10, RZ, 0xfc, !PT ;  /* 0x0000000a0d0d7212 */ /* 0x004fca00078efcff */
[----:B------:R0:W-:Y:S04]  /*40d0*/  ST.E desc[UR36][R6.64], R13 ;  /* 0x0000000d06007985 */ /* 0x0001e8000c101924 */
[----:B------:R-:W-:Y:S04]  /*40e0*/  ST.E desc[UR36][R8.64], RZ ;  /* 0x000000ff08007985 */ /* 0x000fe8000c101924 */
        /* <DEDUP_REMOVED lines=10> */
[----:B0-----:R-:W3:Y:S04]  /*4190*/  LD.E R13, desc[UR36][R8.64+0xc] ;  /* 0x00000c24080d7980 */ /* 0x001ee8000c101900 */
[----:B------:R-:W3:Y:S02]  /*41a0*/  LD.E R10, desc[UR36][R6.64+0xc] ;  /* 0x00000c24060a7980 */ /* 0x000ee4000c101900 */
[----:B---3--:R-:W-:-:S05]  /*41b0*/  LOP3.LUT R13, R13, R10, RZ, 0xfc, !PT ;  /* 0x0000000a0d0d7212 */ /* 0x008fca00078efcff */
[----:B------:R0:W-:Y:S04]  /*41c0*/  ST.E desc[UR36][R6.64+0xc], R13 ;  /* 0x00000c0d06007985 */ /* 0x0001e8000c101924 */
[----:B------:R-:W-:Y:S04]  /*41d0*/  ST.E desc[UR36][R8.64+0xc], RZ ;  /* 0x00000cff08007985 */ /* 0x000fe8000c101924 */
[----:B-1----:R-:W3:Y:S04]  /*41e0*/  LD.E R15, desc[UR36][R8.64+0x10] ;  /* 0x00001024080f7980 */ /* 0x002ee8000c101900 */
[----:B------:R-:W3:Y:S02]  /*41f0*/  LD.E R10, desc[UR36][R6.64+0x10] ;  /* 0x00001024060a7980 */ /* 0x000ee4000c101900 */
[----:B---3--:R-:W-:-:S05]  /*4200*/  LOP3.LUT R15, R15, R10, RZ, 0xfc, !PT ;  /* 0x0000000a0f0f7212 */ /* 0x008fca00078efcff */
[----:B------:R1:W-:Y:S04]  /*4210*/  ST.E desc[UR36][R6.64+0x10], R15 ;  /* 0x0000100f06007985 */ /* 0x0003e8000c101924 */
[----:B------:R-:W-:Y:S04]  /*4220*/  ST.E desc[UR36][R8.64+0x10], RZ ;  /* 0x000010ff08007985 */ /* 0x000fe8000c101924 */
[----:B--2---:R-:W2:Y:S04]  /*4230*/  LD.E R21, desc[UR36][R8.64+0x14] ;  /* 0x0000142408157980 */ /* 0x004ea8000c101900 */
        /* <DEDUP_REMOVED lines=38> */
[----:B------:R3:W-:Y:S04]  /*44a0*/  ST.E desc[UR36][R8.64+0x30], RZ ;  /* 0x000030ff08007985 */ /* 0x0007e8000c101924 */
[----:B-1----:R-:W4:Y:S04]  /*44b0*/  LD.E R15, desc[UR36][R8.64+0x34] ;  /* 0x00003424080f7980 */ /* 0x002f28000c101900 */
[----:B------:R-:W4:Y:S02]  /*44c0*/  LD.E R10, desc[UR36][R6.64+0x34] ;  /* 0x00003424060a7980 */ /* 0x000f24000c101900 */
[----:B----4-:R-:W-:-:S05]  /*44d0*/  LOP3.LUT R15, R15, R10, RZ, 0xfc, !PT ;  /* 0x0000000a0f0f7212 */ /* 0x010fca00078efcff */
[----:B------:R3:W-:Y:S04]  /*44e0*/  ST.E desc[UR36][R6.64+0x34], R15 ;  /* 0x0000340f06007985 */ /* 0x0007e8000c101924 */
[----:B------:R3:W-:Y:S04]  /*44f0*/  ST.E desc[UR36][R8.64+0x34], RZ ;  /* 0x000034ff08007985 */ /* 0x0007e8000c101924 */
[----:B--2---:R-:W2:Y:S04]  /*4500*/  LD.E R21, desc[UR36][R8.64+0x38] ;  /* 0x0000382408157980 */ /* 0x004ea8000c101900 */
[----:B------:R-:W2:Y:S02]  /*4510*/  LD.E R10, desc[UR36][R6.64+0x38] ;  /* 0x00003824060a7980 */ /* 0x000ea4000c101900 */
[----:B--2---:R-:W-:-:S05]  /*4520*/  LOP3.LUT R21, R21, R10, RZ, 0xfc, !PT ;  /* 0x0000000a15157212 */ /* 0x004fca00078efcff */
[----:B------:R3:W-:Y:S04]  /*4530*/  ST.E desc[UR36][R6.64+0x38], R21 ;  /* 0x0000381506007985 */ /* 0x0007e8000c101924 */
[----:B------:R3:W-:Y:S04]  /*4540*/  ST.E desc[UR36][R8.64+0x38], RZ ;  /* 0x000038ff08007985 */ /* 0x0007e8000c101924 */
[----:B0-----:R-:W2:Y:S04]  /*4550*/  LD.E R13, desc[UR36][R8.64+0x3c] ;  /* 0x00003c24080d7980 */ /* 0x001ea8000c101900 */
[----:B------:R-:W2:Y:S01]  /*4560*/  LD.E R10, desc[UR36][R6.64+0x3c] ;  /* 0x00003c24060a7980 */ /* 0x000ea2000c101900 */
[----:B------:R-:W-:Y:S01]  /*4570*/  VIADD R11, R11, 0x10 ;  /* 0x000000100b0b7836 */ /* 0x000fe20000000000 */
[----:B--2---:R-:W-:-:S02]  /*4580*/  LOP3.LUT R13, R13, R10, RZ, 0xfc, !PT ;  /* 0x0000000a0d0d7212 */ /* 0x004fc400078efcff */
[----:B------:R-:W-:-:S03]  /*4590*/  LOP3.LUT R10, R2, 0x7ffffff0, RZ, 0xc0, !PT ;  /* 0x7ffffff0020a7812 */ /* 0x000fc600078ec0ff */
[----:B------:R3:W-:Y:S01]  /*45a0*/  ST.E desc[UR36][R6.64+0x3c], R13 ;  /* 0x00003c0d06007985 */ /* 0x0007e2000c101924 */
[----:B------:R-:W-:-:S03]  /*45b0*/  ISETP.NE.AND P0, PT, R11, R10, PT ;  /* 0x0000000a0b00720c */ /* 0x000fc60003f05270 */
[----:B------:R3:W-:Y:S10]  /*45c0*/  ST.E desc[UR36][R8.64+0x3c], RZ ;  /* 0x00003cff08007985 */ /* 0x0007f4000c101924 */
[----:B---3--:R-:W-:Y:S05]  /*45d0*/  @P0 BRA `(.L_x_52) ;  /* 0xfffffff800a80947 */ /* 0x008fea000383ffff */
[----:B------:R-:W-:Y:S05]  /*45e0*/  BSYNC.RECONVERGENT B1 ;  /* 0x0000000000017941 */ /* 0x000fea0003800200 */
.L_x_51:
[----:B------:R-:W-:-:S07]  /*45f0*/  IMAD.MOV.U32 R11, RZ, RZ, R10 ;  /* 0x000000ffff0b7224 */ /* 0x000fce00078e000a */
.L_x_50:
[----:B------:R-:W-:-:S13]  /*4600*/  ISETP.NE.AND P0, PT, R0, RZ, PT ;  /* 0x000000ff0000720c */ /* 0x000fda0003f05270 */
[----:B------:R-:W-:Y:S05]  /*4610*/  @!P0 BRA `(.L_x_53) ;  /* 0x0000000400888947 */ /* 0x000fea0003800000 */
[----:B------:R-:W-:-:S05]  /*4620*/  VIADD R6, R0, 0xffffffff ;  /* 0xffffffff00067836 */ /* 0x000fca0000000000 */
[----:B------:R-:W-:-:S13]  /*4630*/  ISETP.GE.U32.AND P0, PT, R6, 0x7, PT ;  /* 0x000000070600780c */ /* 0x000fda0003f06070 */
[----:B------:R-:W-:Y:S05]  /*4640*/  @!P0 BRA `(.L_x_54) ;  /* 0x0000000000ac8947 */ /* 0x000fea0003800000 */
        /* <DEDUP_REMOVED lines=33> */
[----:B------:R-:W2:Y:S02]  /*4860*/  LD.E R10, desc[UR36][R6.64+0x18] ;  /* 0x00001824060a7980 */ /* 0x000ea4000c101900 */
[----:B--2---:R-:W-:-:S05]  /*4870*/  LOP3.LUT R13, R13, R10, RZ, 0xfc, !PT ;  /* 0x0000000a0d0d7212 */ /* 0x004fca00078efcff */
[----:B------:R3:W-:Y:S04]  /*4880*/  ST.E desc[UR36][R6.64+0x18], R13 ;  /* 0x0000180d06007985 */ /* 0x0007e8000c101924 */
[----:B------:R3:W-:Y:S04]  /*4890*/  ST.E desc[UR36][R8.64+0x18], RZ ;  /* 0x000018ff08007985 */ /* 0x0007e8000c101924 */
[----:B-1----:R-:W2:Y:S04]  /*48a0*/  LD.E R15, desc[UR36][R8.64+0x1c] ;  /* 0x00001c24080f7980 */ /* 0x002ea8000c101900 */
[----:B------:R-:W2:Y:S01]  /*48b0*/  LD.E R10, desc[UR36][R6.64+0x1c] ;  /* 0x00001c24060a7980 */ /* 0x000ea2000c101900 */
[----:B------:R-:W-:Y:S01]  /*48c0*/  VIADD R11, R11, 0x8 ;  /* 0x000000080b0b7836 */ /* 0x000fe20000000000 */
[----:B--2---:R-:W-:-:S05]  /*48d0*/  LOP3.LUT R15, R15, R10, RZ, 0xfc, !PT ;  /* 0x0000000a0f0f7212 */ /* 0x004fca00078efcff */
[----:B------:R3:W-:Y:S04]  /*48e0*/  ST.E desc[UR36][R6.64+0x1c], R15 ;  /* 0x00001c0f06007985 */ /* 0x0007e8000c101924 */
[----:B------:R3:W-:Y:S02]  /*48f0*/  ST.E desc[UR36][R8.64+0x1c], RZ ;  /* 0x00001cff08007985 */ /* 0x0007e4000c101924 */
.L_x_54:
[----:B---3--:R-:W-:-:S13]  /*4900*/  LOP3.LUT P0, R6, R2, 0x7, RZ, 0xc0, !PT ;  /* 0x0000000702067812 */ /* 0x008fda000780c0ff */
[----:B------:R-:W-:Y:S05]  /*4910*/  @!P0 BRA `(.L_x_53) ;  /* 0x0000000000c88947 */ /* 0x000fea0003800000 */
[----:B------:R-:W-:Y:S01]  /*4920*/  VIADD R6, R6, 0xffffffff ;  /* 0xffffffff06067836 */ /* 0x000fe20000000000 */
[----:B------:R-:W-:-:S04]  /*4930*/  LOP3.LUT P1, RZ, R2, 0x3, RZ, 0xc0, !PT ;  /* 0x0000000302ff7812 */ /* 0x000fc8000782c0ff */
        /* <DEDUP_REMOVED lines=8> */
[----:B------:R1:W-:Y:S04]  /*49c0*/  ST.E desc[UR36][R8.64], RZ ;  /* 0x000000ff08007985 */ /* 0x0003e8000c101924 */
        /* <DEDUP_REMOVED lines=10> */
[----:B0-----:R-:W2:Y:S04]  /*4a70*/  LD.E R13, desc[UR36][R8.64+0xc] ;  /* 0x00000c24080d7980 */ /* 0x001ea8000c101900 */
[----:B------:R-:W2:Y:S01]  /*4a80*/  LD.E R10, desc[UR36][R6.64+0xc] ;  /* 0x00000c24060a7980 */ /* 0x000ea2000c101900 */
[----:B------:R-:W-:Y:S01]  /*4a90*/  VIADD R11, R11, 0x4 ;  /* 0x000000040b0b7836 */ /* 0x000fe20000000000 */
[----:B--2---:R-:W-:-:S05]  /*4aa0*/  LOP3.LUT R13, R13, R10, RZ, 0xfc, !PT ;  /* 0x0000000a0d0d7212 */ /* 0x004fca00078efcff */
[----:B------:R1:W-:Y:S04]  /*4ab0*/  ST.E desc[UR36][R6.64+0xc], R13 ;  /* 0x00000c0d06007985 */ /* 0x0003e8000c101924 */
[----:B------:R1:W-:Y:S02]  /*4ac0*/  ST.E desc[UR36][R8.64+0xc], RZ ;  /* 0x00000cff08007985 */ /* 0x0003e4000c101924 */
.L_x_55:
[----:B------:R-:W-:Y:S05]  /*4ad0*/  @!P1 BRA `(.L_x_53) ;  /* 0x0000000000589947 */ /* 0x000fea0003800000 */
[----:B-1----:R-:W-:-:S04]  /*4ae0*/  IMAD.WIDE.U32 R6, R11, 0x4, R18 ;  /* 0x000000040b067825 */ /* 0x002fc800078e0012 */
[----:B------:R-:W-:Y:S01]  /*4af0*/  IMAD.WIDE.U32 R8, R11, 0x4, R16 ;  /* 0x000000040b087825 */ /* 0x000fe200078e0010 */
[----:B------:R-:W2:Y:S04]  /*4b00*/  LD.E R10, desc[UR36][R6.64] ;  /* 0x00000024060a7980 */ /* 0x000ea8000c101900 */
[----:B------:R-:W2:Y:S01]  /*4b10*/  LD.E R11, desc[UR36][R8.64] ;  /* 0x00000024080b7980 */ /* 0x000ea2000c101900 */
[----:B------:R-:W-:-:S04]  /*4b20*/  LOP3.LUT R12, R2, 0x3, RZ, 0xc0, !PT ;  /* 0x00000003020c7812 */ /* 0x000fc800078ec0ff */
[----:B------:R-:W-:Y:S02]  /*4b30*/  ISETP.NE.AND P0, PT, R12, 0x1, PT ;  /* 0x000000010c00780c */ /* 0x000fe40003f05270 */
[----:B--2---:R-:W-:-:S05]  /*4b40*/  LOP3.LUT R11, R11, R10, RZ, 0xfc, !PT ;  /* 0x0000000a0b0b7212 */ /* 0x004fca00078efcff */
[----:B------:R0:W-:Y:S04]  /*4b50*/  ST.E desc[UR36][R6.64], R11 ;  /* 0x0000000b06007985 */ /* 0x0001e8000c101924 */
[----:B------:R0:W-:Y:S02]  /*4b60*/  ST.E desc[UR36][R8.64], RZ ;  /* 0x000000ff08007985 */ /* 0x0001e4000c101924 */
[----:B------:R-:W-:Y:S05]  /*4b70*/  @!P0 BRA `(.L_x_53) ;  /* 0x0000000000308947 */ /* 0x000fea0003800000 */
[----:B------:R-:W2:Y:S04]  /*4b80*/  LD.E R10, desc[UR36][R6.64+0x4] ;  /* 0x00000424060a7980 */ /* 0x000ea8000c101900 */
[----:B0-----:R-:W2:Y:S01]  /*4b90*/  LD.E R11, desc[UR36][R8.64+0x4] ;  /* 0x00000424080b7980 */ /* 0x001ea2000c101900 */
[----:B------:R-:W-:Y:S02]  /*4ba0*/  ISETP.NE.AND P0, PT, R12, 0x2, PT ;  /* 0x000000020c00780c */ /* 0x000fe40003f05270 */
[----:B--2---:R-:W-:-:S05]  /*4bb0*/  LOP3.LUT R11, R11, R10, RZ, 0xfc, !PT ;  /* 0x0000000a0b0b7212 */ /* 0x004fca00078efcff */
[----:B------:R2:W-:Y:S04]  /*4bc0*/  ST.E desc[UR36][R6.64+0x4], R11 ;  /* 0x0000040b06007985 */ /* 0x0005e8000c101924 */
[----:B------:R2:W-:Y:S02]  /*4bd0*/  ST.E desc[UR36][R8.64+0x4], RZ ;  /* 0x000004ff08007985 */ /* 0x0005e4000c101924 */
[----:B------:R-:W-:Y:S05]  /*4be0*/  @!P0 BRA `(.L_x_53) ;  /* 0x0000000000148947 */ /* 0x000fea0003800000 */
[----:B------:R-:W3:Y:S04]  /*4bf0*/  LD.E R10, desc[UR36][R6.64+0x8] ;  /* 0x00000824060a7980 */ /* 0x000ee8000c101900 */
[----:B--2---:R-:W3:Y:S02]  /*4c00*/  LD.E R11, desc[UR36][R8.64+0x8] ;  /* 0x00000824080b7980 */ /* 0x004ee4000c101900 */
[----:B---3--:R-:W-:-:S05]  /*4c10*/  LOP3.LUT R11, R11, R10, RZ, 0xfc, !PT ;  /* 0x0000000a0b0b7212 */ /* 0x008fca00078efcff */
[----:B------:R3:W-:Y:S04]  /*4c20*/  ST.E desc[UR36][R6.64+0x8], R11 ;  /* 0x0000080b06007985 */ /* 0x0007e8000c101924 */
[----:B------:R3:W-:Y:S02]  /*4c30*/  ST.E desc[UR36][R8.64+0x8], RZ ;  /* 0x000008ff08007985 */ /* 0x0007e4000c101924 */
.L_x_53:
[----:B------:R-:W-:Y:S02]  /*4c40*/  ISETP.NE.AND P1, PT, R3, RZ, PT ;  /* 0x000000ff0300720c */ /* 0x000fe40003f25270 */
[----:B------:R-:W-:-:S11]  /*4c50*/  PLOP3.LUT P0, PT, PT, PT, PT, 0x8, 0x80 ;  /* 0x000000000080781c */ /* 0x000fd60003f0e170 */
[----:B------:R-:W-:Y:S05]  /*4c60*/  @P1 BRA `(.L_x_56) ;  /* 0xffffffdc00c01947 */ /* 0x000fea000383ffff */
.L_x_40:
[----:B------:R-:W-:Y:S05]  /*4c70*/  BSYNC.RECONVERGENT B0 ;  /* 0x0000000000007941 */ /* 0x000fea0003800200 */
.L_x_7:
[----:B------:R-:W-:Y:S05]  /*4c80*/  BSYNC.RECONVERGENT B6 ;  /* 0x0000000000067941 */ /* 0x000fea0003800200 */
.L_x_6:
[----:B------:R-:W-:Y:S05]  /*4c90*/  BRA `(.L_x_5) ;  /* 0x0000000000f87947 */ /* 0x000fea0003800000 */
.L_x_2:
[----:B------:R-:W-:Y:S02]  /*4ca0*/  IABS R0, R2 ;  /* 0x0000000200007213 */ /* 0x000fe40000000000 */
[----:B------:R-:W-:Y:S02]  /*4cb0*/  IABS R6, R23 ;  /* 0x0000001700067213 */ /* 0x000fe40000000000 */
[----:B0-----:R-:W0:Y:S01]  /*4cc0*/  I2F.RP R3, R0 ;  /* 0x0000000000037306 */ /* 0x001e220000209400 */
        /* <DEDUP_REMOVED lines=9> */
[----:B------:R-:W-:-:S04]  /*4d60*/  IMAD.HI.U32 R6, R7, R9, RZ ;  /* 0x0000000907067227 */ /* 0x000fc800078e00ff */
[----:B------:R-:W-:-:S04]  /*4d70*/  IMAD.HI.U32 R3, R7, R5, RZ ;  /* 0x0000000507037227 */ /* 0x000fc800078e00ff */
[----:B------:R-:W-:Y:S02]  /*4d80*/  IMAD.MOV R7, RZ, RZ, -R6 ;  /* 0x000000ffff077224 */ /* 0x000fe400078e0a06 */
[----:B------:R-:W-:Y:S02]  /*4d90*/  IMAD.MOV R4, RZ, RZ, -R3 ;  /* 0x000000ffff047224 */ /* 0x000fe400078e0a03 */
[C---:B------:R-:W-:Y:S02]  /*4da0*/  IMAD R7, R0.reuse, R7, R9 ;  /* 0x0000000700077224 */ /* 0x040fe400078e0209 */
[C---:B------:R-:W-:Y:S01]  /*4db0*/  IMAD R5, R0.reuse, R4, R5 ;  /* 0x0000000400057224 */ /* 0x040fe200078e0205 */
[----:B------:R-:W-:Y:S02]  /*4dc0*/  LOP3.LUT R4, R23, R2, RZ, 0x3c, !PT ;  /* 0x0000000217047212 */ /* 0x000fe400078e3cff */
[C---:B------:R-:W-:Y:S02]  /*4dd0*/  ISETP.GT.U32.AND P1, PT, R0.reuse, R7, PT ;  /* 0x000000070000720c */ /* 0x040fe40003f24070 */
[----:B------:R-:W-:-:S02]  /*4de0*/  ISETP.GT.U32.AND P0, PT, R0, R5, PT ;  /* 0x000000050000720c */ /* 0x000fc40003f04070 */
[----:B------:R-:W-:-:S09]  /*4df0*/  ISETP.GE.AND P3, PT, R4, RZ, PT ;  /* 0x000000ff0400720c */ /* 0x000fd20003f66270 */
[--C-:B------:R-:W-:Y:S02]  /*4e00*/  @!P1 IMAD.IADD R7, R7, 0x1, -R0.reuse ;  /* 0x0000000107079824 */ /* 0x100fe400078e0a00 */
[----:B------:R-:W-:Y:S02]  /*4e10*/  @!P0 IMAD.IADD R5, R5, 0x1, -R0 ;  /* 0x0000000105058824 */ /* 0x000fe400078e0a00 */
[----:B------:R-:W-:Y:S01]  /*4e20*/  @!P0 VIADD R3, R3, 0x1 ;  /* 0x0000000103038836 */ /* 0x000fe20000000000 */
[----:B------:R-:W-:Y:S02]  /*4e30*/  ISETP.GE.U32.AND P4, PT, R7, R0, PT ;  /* 0x000000000700720c */ /* 0x000fe40003f86070 */
[----:B------:R-:W-:Y:S02]  /*4e40*/  LOP3.LUT R7, R26, R2, RZ, 0x3c, !PT ;  /* 0x000000021a077212 */ /* 0x000fe400078e3cff */
[----:B------:R-:W-:Y:S02]  /*4e50*/  ISETP.GE.U32.AND P2, PT, R5, R0, PT ;  /* 0x000000000500720c */ /* 0x000fe40003f46070 */
[----:B------:R-:W-:Y:S01]  /*4e60*/  ISETP.GE.AND P5, PT, R7, RZ, PT ;  /* 0x000000ff0700720c */ /* 0x000fe20003fa6270 */
[----:B------:R-:W-:Y:S01]  /*4e70*/  VIADD R7, R6, 0x1 ;  /* 0x0000000106077836 */ /* 0x000fe20000000000 */
[----:B------:R-:W-:-:S04]  /*4e80*/  PLOP3.LUT P0, PT, PT, PT, PT, 0x8, 0x80 ;  /* 0x000000000080781c */ /* 0x000fc80003f0e170 */
[----:B------:R-:W-:Y:S02]  /*4e90*/  SEL R4, R7, R6, !P1 ;  /* 0x0000000607047207 */ /* 0x000fe40004800000 */
[----:B------:R-:W-:-:S03]  /*4ea0*/  LOP3.LUT R7, RZ, R2, RZ, 0x33, !PT ;  /* 0x00000002ff077212 */ /* 0x000fc600078e33ff */
[----:B------:R-:W-:Y:S01]  /*4eb0*/  @P2 VIADD R3, R3, 0x1 ;  /* 0x0000000103032836 */ /* 0x000fe20000000000 */
[----:B------:R-:W-:Y:S01]  /*4ec0*/  ISETP.NE.AND P2, PT, R2, RZ, PT ;  /* 0x000000ff0200720c */ /* 0x000fe20003f45270 */
[----:B------:R-:W-:Y:S02]  /*4ed0*/  @P4 VIADD R4, R4, 0x1 ;  /* 0x0000000104044836 */ /* 0x000fe40000000000 */
[----:B------:R-:W-:Y:S02]  /*4ee0*/  @!P3 IMAD.MOV R3, RZ, RZ, -R3 ;  /* 0x000000ffff03b224 */ /* 0x000fe400078e0a03 */
[----:B------:R-:W-:-:S03]  /*4ef0*/  @!P5 IMAD.MOV R4, RZ, RZ, -R4 ;  /* 0x000000ffff04d224 */ /* 0x000fc600078e0a04 */
[C---:B------:R-:W-:Y:S02]  /*4f00*/  SEL R3, R7.reuse, R3, !P2 ;  /* 0x0000000307037207 */ /* 0x040fe40005000000 */
[----:B------:R-:W-:-:S05]  /*4f10*/  SEL R4, R7, R4, !P2 ;  /* 0x0000000407047207 */ /* 0x000fca0005000000 */
[----:B------:R-:W-:-:S05]  /*4f20*/  IMAD.IADD R4, R3, 0x1, -R4 ;  /* 0x0000000103047824 */ /* 0x000fca00078e0a04 */
[----:B------:R-:W-:-:S04]  /*4f30*/  IABS R2, R4 ;  /* 0x0000000400027213 */ /* 0x000fc80000000000 */
[----:B------:R-:W-:-:S13]  /*4f40*/  ISETP.GT.AND P3, PT, R2, 0x4, PT ;  /* 0x000000040200780c */ /* 0x000fda0003f64270 */
[----:B------:R-:W-:Y:S05]  /*4f50*/  @P3 BRA `(.L_x_5) ;  /* 0x0000000000483947 */ /* 0x000fea0003800000 */
[----:B------:R-:W-:Y:S01]  /*4f60*/  IMAD.MOV R6, RZ, RZ, -R6 ;  /* 0x000000ffff067224 */ /* 0x000fe200078e0a06 */
[----:B------:R-:W-:Y:S01]  /*4f70*/  ISETP.GE.AND P4, PT, R26, RZ, PT ;  /* 0x000000ff1a00720c */ /* 0x000fe20003f86270 */
[----:B------:R-:W-:Y:S01]  /*4f80*/  IMAD.IADD R2, R5, 0x1, -R0 ;  /* 0x0000000105027824 */ /* 0x000fe200078e0a00 */
[C---:B------:R-:W-:Y:S01]  /*4f90*/  ISETP.GT.U32.AND P0, PT, R0.reuse, R5, PT ;  /* 0x000000050000720c */ /* 0x040fe20003f04070 */
[----:B------:R-:W-:-:S04]  /*4fa0*/  IMAD R9, R0, R6, R9 ;  /* 0x0000000600097224 */ /* 0x000fc800078e0209 */
[----:B------:R-:W-:Y:S01]  /*4fb0*/  @!P1 IMAD.IADD R9, R9, 0x1, -R0 ;  /* 0x0000000109099824 */ /* 0x000fe200078e0a00 */
[----:B------:R-:W-:-:S04]  /*4fc0*/  ISETP.GE.AND P1, PT, R23, RZ, PT ;  /* 0x000000ff1700720c */ /* 0x000fc80003f26270 */
[----:B------:R-:W-:-:S13]  /*4fd0*/  ISETP.GT.U32.AND P3, PT, R0, R9, PT ;  /* 0x000000090000720c */ /* 0x000fda0003f64070 */
[----:B------:R-:W-:Y:S01]  /*4fe0*/  @!P3 IMAD.IADD R9, R9, 0x1, -R0 ;  /* 0x000000010909b824 */ /* 0x000fe200078e0a00 */
[----:B------:R-:W-:-:S03]  /*4ff0*/  SEL R0, R2, R5, !P0 ;  /* 0x0000000502007207 */ /* 0x000fc60004000000 */
[----:B------:R-:W-:Y:S02]  /*5000*/  IMAD.MOV.U32 R2, RZ, RZ, R9 ;  /* 0x000000ffff027224 */ /* 0x000fe400078e0009 */
[----:B------:R-:W-:Y:S02]  /*5010*/  @!P1 IMAD.MOV R0, RZ, RZ, -R0 ;  /* 0x000000ffff009224 */ /* 0x000fe400078e0a00 */
[----:B------:R-:W-:-:S03]  /*5020*/  @!P4 IMAD.MOV R2, RZ, RZ, -R2 ;  /* 0x000000ffff02c224 */ /* 0x000fc600078e0a02 */
[C---:B------:R-:W-:Y:S02]  /*5030*/  SEL R3, R7.reuse, R0, !P2 ;  /* 0x0000000007037207 */ /* 0x040fe40005000000 */
[----:B------:R-:W-:-:S05]  /*5040*/  SEL R2, R7, R2, !P2 ;  /* 0x0000000207027207 */ /* 0x000fca0005000000 */
[----:B------:R-:W-:-:S05]  /*5050*/  IMAD.IADD R2, R3, 0x1, -R2 ;  /* 0x0000000103027824 */ /* 0x000fca00078e0a02 */
[----:B------:R-:W-:-:S04]  /*5060*/  IABS R0, R2 ;  /* 0x0000000200007213 */ /* 0x000fc80000000000 */
[----:B------:R-:W-:-:S13]  /*5070*/  ISETP.LT.AND P0, PT, R0, 0x5, PT ;  /* 0x000000050000780c */ /* 0x000fda0003f01270 */
.L_x_5:
[----:B0123--:R-:W0:Y:S01]  /*5080*/  LDC.64 R8, c[0x0][0x388] ;  /* 0x0000e200ff087b82 */ /* 0x00fe220000000a00 */
[----:B------:R-:W-:Y:S01]  /*5090*/  ISETP.EQ.OR P0, PT, R23, R26, !P0 ;  /* 0x0000001a1700720c */ /* 0x000fe20004702670 */
[----:B------:R-:W-:Y:S05]  /*50a0*/  WARPSYNC.ALL ;  /* 0x0000000000007948 */ /* 0x000fea0003800000 */
[----:B------:R-:W-:Y:S01]  /*50b0*/  BSSY.RECONVERGENT B0, `(.L_x_57) ;  /* 0x000000e000007945 */ /* 0x000fe20003800200 */
[----:B0-----:R-:W-:Y:S01]  /*50c0*/  IMAD.WIDE R8, R26, 0x4, R8 ;  /* 0x000000041a087825 */ /* 0x001fe200078e0208 */
[----:B------:R-:W-:Y:S06]  /*50d0*/  BAR.SYNC.DEFER_BLOCKING 0x0 ;  /* 0x0000000000007b1d */ /* 0x000fec0000010000 */
[----:B------:R-:W-:Y:S05]  /*50e0*/  @P0 BRA `(.L_x_58) ;  /* 0x0000000000240947 */ /* 0x000fea0003800000 */
[----:B------:R-:W0:Y:S01]  /*50f0*/  S2R R0, SR_LANEID ;  /* 0x0000000000007919 */ /* 0x000e220000000000 */
[----:B------:R-:W1:Y:S01]  /*5100*/  LDC.64 R2, c[0x0][0x390] ;  /* 0x0000e400ff027b82 */ /* 0x000e620000000a00 */
[----:B------:R-:W-:Y:S02]  /*5110*/  VOTEU.ANY UR4, UPT, PT ;  /* 0x0000000000047886 */ /* 0x000fe400038e0100 */
[----:B------:R-:W-:Y:S02]  /*5120*/  UFLO.U32 UR5, UR4 ;  /* 0x00000004000572bd */ /* 0x000fe400080e0000 */
[----:B------:R-:W1:Y:S01]  /*5130*/  POPC R5, UR4 ;  /* 0x0000000400057d09 */ /* 0x000e620008000000 */
[----:B------:R2:W-:Y:S03]  /*5140*/  STG.E desc[UR36][R8.64], RZ ;  /* 0x000000ff08007986 */ /* 0x0005e6000c101924 */
[----:B0-----:R-:W-:-:S13]  /*5150*/  ISETP.EQ.U32.AND P0, PT, R0, UR5, PT ;  /* 0x0000000500007c0c */ /* 0x001fda000bf02070 */
[----:B-1----:R2:W-:Y:S01]  /*5160*/  @P0 REDG.E.ADD.STRONG.GPU desc[UR36][R2.64], R5 ;  /* 0x000000050200098e */ /* 0x0025e2000c12e124 */
[----:B------:R-:W-:Y:S05]  /*5170*/  BRA `(.L_x_59) ;  /* 0x0000000000047947 */ /* 0x000fea0003800000 */
.L_x_58:
[----:B------:R0:W-:Y:S02]  /*5180*/  STG.E desc[UR36][R8.64], R24 ;  /* 0x0000001808007986 */ /* 0x0001e4000c101924 */
.L_x_59:
[----:B------:R-:W-:Y:S05]  /*5190*/  BSYNC.RECONVERGENT B0 ;  /* 0x0000000000007941 */ /* 0x000fea0003800200 */
.L_x_57:
[----:B------:R-:W-:Y:S01]  /*51a0*/  BAR.SYNC.DEFER_BLOCKING 0x0 ;  /* 0x0000000000007b1d */ /* 0x000fe20000010000 */
[----:B------:R-:W-:-:S04]  /*51b0*/  ISETP.GE.AND P0, PT, R22, 0x7, PT ;  /* 0x000000071600780c */ /* 0x000fc80003f06270 */
[----:B------:R-:W-:Y:S01]  /*51c0*/  ISETP.NE.OR P0, PT, R23, R26, !P0 ;  /* 0x0000001a1700720c */ /* 0x000fe20004705670 */
[----:B------:R-:W-:-:S12]  /*51d0*/  BSSY.RECONVERGENT B0, `(.L_x_60) ;  /* 0x00002b2000007945 */ /* 0x000fd80003800200 */
[----:B------:R-:W-:Y:S05]  /*51e0*/  @P0 BRA `(.L_x_61) ;  /* 0x0000000000240947 */ /* 0x000fea0003800000 */
[----:B------:R-:W1:Y:S01]  /*51f0*/  S2R R0, SR_LANEID ;  /* 0x0000000000007919 */ /* 0x000e620000000000 */
[----:B--2---:R-:W2:Y:S01]  /*5200*/  LDC.64 R2, c[0x0][0x390] ;  /* 0x0000e400ff027b82 */ /* 0x004ea20000000a00 */
[----:B------:R-:W-:Y:S02]  /*5210*/  VOTEU.ANY UR4, UPT, PT ;  /* 0x0000000000047886 */ /* 0x000fe400038e0100 */
[----:B------:R-:W-:Y:S02]  /*5220*/  UFLO.U32 UR5, UR4 ;  /* 0x00000004000572bd */ /* 0x000fe400080e0000 */
[----:B------:R-:W2:Y:S04]  /*5230*/  POPC R5, UR4 ;  /* 0x0000000400057d09 */ /* 0x000ea80008000000 */
[----:B-1----:R-:W-:-:S13]  /*5240*/  ISETP.EQ.U32.AND P0, PT, R0, UR5, PT ;  /* 0x0000000500007c0c */ /* 0x002fda000bf02070 */
[----:B--2---:R1:W-:Y:S04]  /*5250*/  @P0 REDG.E.ADD.STRONG.GPU desc[UR36][R2.64], R5 ;  /* 0x000000050200098e */ /* 0x0043e8000c12e124 */
[----:B------:R1:W-:Y:S01]  /*5260*/  STG.E desc[UR36][R8.64], RZ ;  /* 0x000000ff08007986 */ /* 0x0003e2000c101924 */
[----:B------:R-:W-:Y:S05]  /*5270*/  BRA `(.L_x_62) ;  /* 0x00000028009c7947 */ /* 0x000fea0003800000 */
.L_x_61:
[----:B------:R-:W-:-:S13]  /*5280*/  ISETP.NE.AND P0, PT, R23, R26, PT ;  /* 0x0000001a1700720c */ /* 0x000fda0003f05270 */
[----:B------:R-:W-:Y:S05]  /*5290*/  @P0 BRA `(.L_x_62) ;  /* 0x0000002800940947 */ /* 0x000fea0003800000 */
[----:B--2---:R-:W1:Y:S02]  /*52a0*/  LDC.64 R2, c[0x0][0x390] ;  /* 0x0000e400ff027b82 */ /* 0x004e640000000a00 */
[----:B-1----:R-:W2:Y:S02]  /*52b0*/  LDG.E R0, desc[UR36][R2.64] ;  /* 0x0000002402007981 */ /* 0x002ea4000c1e1900 */
[----:B--2---:R-:W-:-:S13]  /*52c0*/  ISETP.GE.AND P0, PT, R0, 0x1, PT ;  /* 0x000000010000780c */ /* 0x004fda0003f06270 */
[----:B------:R-:W-:Y:S05]  /*52d0*/  @!P0 BRA `(.L_x_62) ;  /* 0x0000002800848947 */ /* 0x000fea0003800000 */
[----:B------:R-:W1:Y:S01]  /*52e0*/  S2R R0, SR_LANEID ;  /* 0x0000000000007919 */ /* 0x000e620000000000 */
[----:B------:R-:W-:Y:S02]  /*52f0*/  VOTEU.ANY UR4, UPT, PT ;  /* 0x0000000000047886 */ /* 0x000fe400038e0100 */
[----:B------:R-:W-:Y:S02]  /*5300*/  UFLO.U32 UR5, UR4 ;  /* 0x00000004000572bd */ /* 0x000fe400080e0000 */
[----:B------:R-:W2:Y:S04]  /*5310*/  POPC R5, UR4 ;  /* 0x0000000400057d09 */ /* 0x000ea80008000000 */
[----:B-1----:R-:W-:-:S13]  /*5320*/  ISETP.EQ.U32.AND P0, PT, R0, UR5, PT ;  /* 0x0000000500007c0c */ /* 0x002fda000bf02070 */
[----:B--2---:R3:W-:Y:S04]  /*5330*/  @P0 REDG.E.ADD.STRONG.GPU desc[UR36][R2.64], R5 ;  /* 0x000000050200098e */ /* 0x0047e8000c12e124 */
[----:B------:R-:W2:Y:S02]  /*5340*/  LDG.E R0, desc[UR36][R2.64] ;  /* 0x0000002402007981 */ /* 0x000ea4000c1e1900 */
[----:B--2---:R-:W-:-:S13]  /*5350*/  ISETP.GT.AND P0, PT, R0, 0x4, PT ;  /* 0x000000040000780c */ /* 0x004fda0003f04270 */
[----:B------:R3:W-:Y:S01]  /*5360*/  @!P0 STG.E desc[UR36][R8.64], RZ ;  /* 0x000000ff08008986 */ /* 0x0007e2000c101924 */
[----:B------:R-:W-:Y:S05]  /*5370*/  @!P0 BRA `(.L_x_62) ;  /* 0x00000028005c8947 */ /* 0x000fea0003800000 */
[----:B------:R-:W-:-:S13]  /*5380*/  ISETP.NE.AND P0, PT, R0, 0x6, PT ;  /* 0x000000060000780c */ /* 0x000fda0003f05270 */
[----:B------:R-:W-:Y:S05]  /*5390*/  @!P0 BRA `(.L_x_63) ;  /* 0x00000028004c8947 */ /* 0x000fea0003800000 */
[----:B------:R-:W-:-:S13]  /*53a0*/  ISETP.NE.AND P0, PT, R0, 0x5, PT ;  /* 0x000000050000780c */ /* 0x000fda0003f05270 */
[----:B---3--:R-:W-:-:S05]  /*53b0*/  @!P0 IMAD.MOV.U32 R3, RZ, RZ, 0x8 ;  /* 0x00000008ff038424 */ /* 0x008fca00078e00ff */
[----:B------:R1:W-:Y:S01]  /*53c0*/  @!P0 STG.E desc[UR36][R8.64], R3 ;  /* 0x0000000308008986 */ /* 0x0003e2000c101924 */
[----:B------:R-:W-:Y:S05]  /*53d0*/  @!P0 BRA `(.L_x_62) ;  /* 0x0000002800448947 */ /* 0x000fea0003800000 */
[----:B-1----:R-:W1:Y:S01]  /*53e0*/  LDC.64 R2, c[0x0][0x3a0] ;  /* 0x0000e800ff027b82 */ /* 0x002e620000000a00 */
[----:B------:R-:W-:Y:S01]  /*53f0*/  ISETP.NE.AND P0, PT, R25, RZ, PT ;  /* 0x000000ff1900720c */ /* 0x000fe20003f05270 */
[----:B------:R-:W-:Y:S01]  /*5400*/  BSSY.RECONVERGENT B1, `(.L_x_64) ;  /* 0x0000265000017945 */ /* 0x000fe20003800200 */
[----:B-1----:R-:W-:Y:S02]  /*5410*/  LOP3.LUT R0, R2, 0xaad26b49, RZ, 0x3c, !PT ;  /* 0xaad26b4902007812 */ /* 0x002fe400078e3cff */
[----:B------:R-:W-:-:S03]  /*5420*/  LOP3.LUT R2, R3, 0xf7dcefdd, RZ, 0x3c, !PT ;  /* 0xf7dcefdd03027812 */ /* 0x000fc600078e3cff */
[----:B------:R-:W-:Y:S02]  /*5430*/  IMAD R3, R0, 0x4182bed5, RZ ;  /* 0x4182bed500037824 */ /* 0x000fe400078e02ff */
[----:B------:R-:W-:Y:S02]  /*5440*/  IMAD R2, R2, -0x658354e5, RZ ;  /* 0x9a7cab1b02027824 */ /* 0x000fe400078e02ff */
[C---:B------:R-:W-:Y:S01]  /*5450*/  VIADD R7, R3.reuse, 0x75bcd15 ;  /* 0x075bcd1503077836 */ /* 0x040fe20000000000 */
[C---:B------:R-:W-:Y:S01]  /*5460*/  LOP3.LUT R4, R3.reuse, 0x159a55e5, RZ, 0x3c, !PT ;  /* 0x159a55e503047812 */ /* 0x040fe200078e3cff */
[C---:B------:R-:W-:Y:S02]  /*5470*/  IMAD.IADD R0, R3.reuse, 0x1, R2 ;  /* 0x0000000103007824 */ /* 0x040fe400078e0202 */
[C---:B------:R-:W-:Y:S01]  /*5480*/  VIADD R5, R2.reuse, 0x1f123bb5 ;  /* 0x1f123bb502057836 */ /* 0x040fe20000000000 */
[----:B------:R-:W-:Y:S01]  /*5490*/  LOP3.LUT R2, R2, 0x5491333, RZ, 0x3c, !PT ;  /* 0x0549133302027812 */ /* 0x000fe200078e3cff */
[----:B------:R-:W-:-:S02]  /*54a0*/  VIADD R3, R3, 0x583f19 ;  /* 0x00583f1903037836 */ /* 0x000fc40000000000 */
[----:B------:R-:W-:Y:S01]  /*54b0*/  VIADD R6, R0, 0x64f0c9 ;  /* 0x0064f0c900067836 */ /* 0x000fe20000000000 */
[----:B------:R1:W-:Y:S04]  /*54c0*/  STL.64 [R1+0x38], R4 ;  /* 0x0000380401007387 */ /* 0x0003e80000100a00 */
[----:B------:R1:W-:Y:S04]  /*54d0*/  STL.64 [R1+0x40], R2 ;  /* 0x0000400201007387 */ /* 0x0003e80000100a00 */
[----:B------:R1:W-:Y:S01]  /*54e0*/  STL.64 [R1+0x30], R6 ;  /* 0x0000300601007387 */ /* 0x0003e20000100a00 */
[----:B------:R-:W-:Y:S05]  /*54f0*/  @!P0 BRA `(.L_x_65) ;  /* 0x0000002400548947 */ /* 0x000fea0003800000 */
[----:B-1----:R-:W-:Y:S02]  /*5500*/  VIADD R6, R1, 0x30 ;  /* 0x0000003001067836 */ /* 0x002fe40000000000 */
[----:B------:R-:W-:Y:S02]  /*5510*/  IMAD.MOV.U32 R14, RZ, RZ, R25 ;  /* 0x000000ffff0e7224 */ /* 0x000fe400078e0019 */
[----:B------:R-:W-:Y:S02]  /*5520*/  IMAD.MOV.U32 R15, RZ, RZ, RZ ;  /* 0x000000ffff0f7224 */ /* 0x000fe400078e00ff */
[----:B------:R-:W-:-:S07]  /*5530*/  IMAD.MOV.U32 R16, RZ, RZ, RZ ;  /* 0x000000ffff107224 */ /* 0x000fce00078e00ff */
.L_x_74:
[----:B------:R-:W-:Y:S01]  /*5540*/  LOP3.LUT R20, R14, 0x3, RZ, 0xc0, !PT ;  /* 0x000000030e147812 */ /* 0x000fe200078ec0ff */
[----:B------:R-:W-:Y:S03]  /*5550*/  BSSY.RECONVERGENT B2, `(.L_x_66) ;  /* 0x0000249000027945 */ /* 0x000fe60003800200 */
[----:B------:R-:W-:-:S04]  /*5560*/  ISETP.NE.U32.AND P0, PT, R20, RZ, PT ;  /* 0x000000ff1400720c */ /* 0x000fc80003f05070 */
[----:B------:R-:W-:-:S13]  /*5570*/  ISETP.NE.AND.EX P0, PT, RZ, RZ, PT, P0 ;  /* 0x000000ffff00720c */ /* 0x000fda0003f05300 */
[----:B-123--:R-:W-:Y:S05]  /*5580*/  @!P0 BRA `(.L_x_67) ;  /* 0x0000002400148947 */ /* 0x00efea0003800000 */
[----:B------:R-:W1:Y:S01]  /*5590*/  LDC.64 R10, c[0x4][0x8] ;  /* 0x01000200ff0a7b82 */ /* 0x000e620000000a00 */
[----:B------:R-:W-:Y:S02]  /*55a0*/  CS2R R2, SRZ ;  /* 0x0000000000027805 */ /* 0x000fe4000001ff00 */
[----:B------:R-:W-:Y:S01]  /*55b0*/  CS2R R4, SRZ ;  /* 0x0000000000047805 */ /* 0x000fe2000001ff00 */
[----:B------:R-:W-:Y:S01]  /*55c0*/  IMAD.MOV.U32 R7, RZ, RZ, RZ ;  /* 0x000000ffff077224 */ /* 0x000fe200078e00ff */
[----:B------:R-:W-:Y:S01]  /*55d0*/  UMOV UR4, URZ ;  /* 0x000000ff00047c82 */ /* 0x000fe20008000000 */
[----:B-1----:R-:W-:-:S07]  /*55e0*/  IMAD.WIDE.U32 R10, R16, 0xc80, R10 ;  /* 0x00000c80100a7825 */ /* 0x002fce00078e000a */
.L_x_69:
[----:B------:R-:W-:-:S04]  /*55f0*/  IMAD.U32 R17, RZ, RZ, UR4 ;  /* 0x00000004ff117e24 */ /* 0x000fc8000f8e00ff */
[----:B------:R-:W-:-:S06]  /*5600*/  IMAD R17, R17, 0x4, R6 ;  /* 0x0000000411117824 */ /* 0x000fcc00078e0206 */
[----:B------:R-:W5:Y:S01]  /*5610*/  LDL R17, [R17+0x4] ;  /* 0x0000040011117983 */ /* 0x000f620000100800 */
[----:B------:R-:W-:Y:S01]  /*5620*/  USHF.L.U32 UR7, UR4, 0x5, URZ ;  /* 0x0000000504077899 */ /* 0x000fe200080006ff */
[----:B------:R-:W-:-:S11]  /*5630*/  UMOV UR5, URZ ;  /* 0x000000ff00057c82 */ /* 0x000fd60008000000 */
.L_x_68:
[----:B-----5:R-:W-:Y:S01]  /*5640*/  SHF.R.U32.HI R23, RZ, UR5, R17 ;  /* 0x00000005ff177c19 */ /* 0x020fe20008011611 */
[----:B------:R-:W-:-:S03]  /*5650*/  UIADD3 UR6, UPT, UPT, UR7, UR5, URZ ;  /* 0x0000000507067290 */ /* 0x000fc6000fffe0ff */
[----:B------:R-:W-:Y:S01]  /*5660*/  LOP3.LUT R12, R23, 0x1, RZ, 0xc0, !PT ;  /* 0x00000001170c7812 */ /* 0x000fe200078ec0ff */
[----:B------:R-:W-:-:S03]  /*5670*/  UIMAD UR6, UR6, 0x5, URZ ;  /* 0x00000005060678a4 */ /* 0x000fc6000f8e02ff */
[----:B------:R-:W-:-:S03]  /*5680*/  ISETP.NE.U32.AND P0, PT, R12, 0x1, PT ;  /* 0x000000010c00780c */ /* 0x000fc60003f05070 */
[----:B------:R-:W-:Y:S01]  /*5690*/  IMAD.U32 R13, RZ, RZ, UR6 ;  /* 0x00000006ff0d7e24 */ /* 0x000fe2000f8e00ff */
[----:B------:R-:W-:-:S03]  /*56a0*/  R2P PR, R23, 0x7e ;  /* 0x0000007e17007804 */ /* 0x000fc60000000000 */
[----:B------:R-:W-:-:S06]  /*56b0*/  IMAD.WIDE.U32 R12, R13, 0x4, R10 ;  /* 0x000000040d0c7825 */ /* 0x000fcc00078e000a */
[----:B------:R-:W2:Y:S04]  /*56c0*/  @!P0 LDG.E R22, desc[UR36][R12.64+0x10] ;  /* 0x000010240c168981 */ /* 0x000ea8000c1e1900 */
[----:B------:R-:W3:Y:S04]  /*56d0*/  @!P0 LDG.E R18, desc[UR36][R12.64] ;  /* 0x000000240c128981 */ /* 0x000ee8000c1e1900 */
[----:B0-----:R-:W4:Y:S04]  /*56e0*/  @P1 LDG.E R24, desc[UR36][R12.64+0x24] ;  /* 0x000024240c181981 */ /* 0x001f28000c1e1900 */
[----:B------:R-:W4:Y:S04]  /*56f0*/  @P2 LDG.E R28, desc[UR36][R12.64+0x38] ;  /* 0x000038240c1c2981 */ /* 0x000f28000c1e1900 */
[----:B------:R-:W4:Y:S04]  /*5700*/  @P3 LDG.E R30, desc[UR36][R12.64+0x4c] ;  /* 0x00004c240c1e3981 */ /* 0x000f28000c1e1900 */
[----:B------:R-:W4:Y:S04]  /*5710*/  @!P0 LDG.E R19, desc[UR36][R12.64+0x4] ;  /* 0x000004240c138981 */ /* 0x000f28000c1e1900 */
[----:B------:R-:W4:Y:S04]  /*5720*/  @!P0 LDG.E R21, desc[UR36][R12.64+0xc] ;  /* 0x00000c240c158981 */ /* 0x000f28000c1e1900 */
[----:B------:R-:W4:Y:S01]  /*5730*/  @P4 LDG.E R27, desc[UR36][R12.64+0x54] ;  /* 0x000054240c1b4981 */ /* 0x000f22000c1e1900 */
[----:B--2---:R-:W-:-:S03]  /*5740*/  @!P0 LOP3.LUT R3, R3, R22, RZ, 0x3c, !PT ;  /* 0x0000001603038212 */ /* 0x004fc600078e3cff */
[----:B------:R-:W2:Y:S01]  /*5750*/  @P4 LDG.E R22, desc[UR36][R12.64+0x60] ;  /* 0x000060240c164981 */ /* 0x000ea2000c1e1900 */
[----:B---3--:R-:W-:-:S03]  /*5760*/  @!P0 LOP3.LUT R7, R7, R18, RZ, 0x3c, !PT ;  /* 0x0000001207078212 */ /* 0x008fc600078e3cff */
[----:B------:R-:W3:Y:S01]  /*5770*/  @!P0 LDG.E R18, desc[UR36][R12.64+0x8] ;  /* 0x000008240c128981 */ /* 0x000ee2000c1e1900 */
[----:B----4-:R-:W-:-:S03]  /*5780*/  @P1 LOP3.LUT R3, R3, R24, RZ, 0x3c, !PT ;  /* 0x0000001803031212 */ /* 0x010fc600078e3cff */
[----:B------:R-:W4:Y:S01]  /*5790*/  @P5 LDG.E R24, desc[UR36][R12.64+0x74] ;  /* 0x000074240c185981 */ /* 0x000f22000c1e1900 */
[----:B------:R-:W-:-:S04]  /*57a0*/  @P2 LOP3.LUT R3, R3, R28, RZ, 0x3c, !PT ;  /* 0x0000001c03032212 */ /* 0x000fc800078e3cff */
[----:B------:R-:W-:Y:S02]  /*57b0*/  @P3 LOP3.LUT R3, R3, R30, RZ, 0x3c, !PT ;  /* 0x0000001e03033212 */ /* 0x000fe400078e3cff */
[----:B------:R-:W-:Y:S02]  /*57c0*/  @!P0 LOP3.LUT R4, R4, R19, RZ, 0x3c, !PT ;  /* 0x0000001304048212 */ /* 0x000fe400078e3cff */
[----:B------:R-:W4:Y:S01]  /*57d0*/  @P1 LDG.E R19, desc[UR36][R12.64+0x18] ;  /* 0x000018240c131981 */ /* 0x000f22000c1e1900 */
[----:B------:R-:W-:-:S03]  /*57e0*/  @!P0 LOP3.LUT R2, R2, R21, RZ, 0x3c, !PT ;  /* 0x0000001502028212 */ /* 0x000fc600078e3cff */
[----:B------:R-:W4:Y:S01]  /*57f0*/  @P1 LDG.E R21, desc[UR36][R12.64+0x20] ;  /* 0x000020240c151981 */ /* 0x000f22000c1e1900 */
[----:B--2---:R-:W-:-:S03]  /*5800*/  @P4 LOP3.LUT R3, R3, R22, RZ, 0x3c, !PT ;  /* 0x0000001603034212 */ /* 0x004fc600078e3cff */
[----:B------:R-:W2:Y:S01]  /*5810*/  @P1 LDG.E R22, desc[UR36][R12.64+0x1c] ;  /* 0x00001c240c161981 */ /* 0x000ea2000c1e1900 */
[----:B---3--:R-:W-:-:S03]  /*5820*/  @!P0 LOP3.LUT R5, R5, R18, RZ, 0x3c, !PT ;  /* 0x0000001205058212 */ /* 0x008fc600078e3cff */
[----:B------:R-:W3:Y:S01]  /*5830*/  @P1 LDG.E R18, desc[UR36][R12.64+0x14] ;  /* 0x000014240c121981 */ /* 0x000ee2000c1e1900 */
[----:B----4-:R-:W-:-:S03]  /*5840*/  @P5 LOP3.LUT R3, R3, R24, RZ, 0x3c, !PT ;  /* 0x0000001803035212 */ /* 0x010fc600078e3cff */
[----:B------:R-:W4:Y:S01]  /*5850*/  @P6 LDG.E R24, desc[UR36][R12.64+0x88] ;  /* 0x000088240c186981 */ /* 0x000f22000c1e1900 */
[----:B------:R-:W-:-:S03]  /*5860*/  @P1 LOP3.LUT R4, R4, R19, RZ, 0x3c, !PT ;  /* 0x0000001304041212 */ /* 0x000fc600078e3cff */
[----:B------:R-:W4:Y:S01]  /*5870*/  @P2 LDG.E R19, desc[UR36][R12.64+0x2c] ;  /* 0x00002c240c132981 */ /* 0x000f22000c1e1900 */
[----:B------:R-:W-:-:S03]  /*5880*/  @P1 LOP3.LUT R2, R2, R21, RZ, 0x3c, !PT ;  /* 0x0000001502021212 */ /* 0x000fc600078e3cff */
[----:B------:R-:W4:Y:S01]  /*5890*/  @P2 LDG.E R21, desc[UR36][R12.64+0x34] ;  /* 0x000034240c152981 */ /* 0x000f22000c1e1900 */
[----:B--2---:R-:W-:-:S03]  /*58a0*/  @P1 LOP3.LUT R5, R5, R22, RZ, 0x3c, !PT ;  /* 0x0000001605051212 */ /* 0x004fc600078e3cff */
[----:B------:R-:W2:Y:S01]  /*58b0*/  @P2 LDG.E R22, desc[UR36][R12.64+0x30] ;  /* 0x000030240c162981 */ /* 0x000ea2000c1e1900 */
[----:B---3--:R-:W-:-:S03]  /*58c0*/  @P1 LOP3.LUT R7, R7, R18, RZ, 0x3c, !PT ;  /* 0x0000001207071212 */ /* 0x008fc600078e3cff */
        /* <DEDUP_REMOVED lines=21> */
[----:B------:R-:W-:Y:S02]  /*5a20*/  @P4 LOP3.LUT R4, R4, R27, RZ, 0x3c, !PT ;  /* 0x0000001b04044212 */ /* 0x000fe400078e3cff */
[----:B------:R-:W-:Y:S01]  /*5a30*/  LOP3.LUT P0, RZ, R23, 0x80, RZ, 0xc0, !PT ;  /* 0x0000008017ff7812 */ /* 0x000fe2000780c0ff */
[----:B------:R-:W3:Y:S01]  /*5a40*/  @P6 LDG.E R27, desc[UR36][R12.64+0x84] ;  /* 0x000084240c1b6981 */ /* 0x000ee2000c1e1900 */
[----:B----4-:R-:W-:-:S03]  /*5a50*/  @P4 LOP3.LUT R2, R2, R19, RZ, 0x3c, !PT ;  /* 0x0000001302024212 */ /* 0x010fc600078e3cff */
[----:B------:R-:W4:Y:S01]  /*5a60*/  @P5 LDG.E R19, desc[UR36][R12.64+0x70] ;  /* 0x000070240c135981 */ /* 0x000f22000c1e1900 */
[----:B------:R-:W-:-:S03]  /*5a70*/  @P5 LOP3.LUT R4, R4, R21, RZ, 0x3c, !PT ;  /* 0x0000001504045212 */ /* 0x000fc600078e3cff */
[----:B------:R-:W4:Y:S01]  /*5a80*/  @P6 LDG.E R21, desc[UR36][R12.64+0x7c] ;  /* 0x00007c240c156981 */ /* 0x000f22000c1e1900 */
[----:B--2---:R-:W-:-:S03]  /*5a90*/  @P5 LOP3.LUT R7, R7, R22, RZ, 0x3c, !PT ;  /* 0x0000001607075212 */ /* 0x004fc600078e3cff */
[----:B------:R-:W2:Y:S01]  /*5aa0*/  @P6 LDG.E R22, desc[UR36][R12.64+0x80] ;  /* 0x000080240c166981 */ /* 0x000ea2000c1e1900 */
[----:B---3--:R-:W-:-:S03]  /*5ab0*/  @P4 LOP3.LUT R5, R5, R18, RZ, 0x3c, !PT ;  /* 0x0000001205054212 */ /* 0x008fc600078e3cff */
[----:B------:R-:W3:Y:S01]  /*5ac0*/  @P6 LDG.E R18, desc[UR36][R12.64+0x78] ;  /* 0x000078240c126981 */ /* 0x000ee2000c1e1900 */
[----:B------:R-:W-:-:S03]  /*5ad0*/  @P5 LOP3.LUT R5, R5, R24, RZ, 0x3c, !PT ;  /* 0x0000001805055212 */ /* 0x000fc600078e3cff */
        /* <DEDUP_REMOVED lines=10> */
[----:B------:R-:W-:Y:S02]  /*5b80*/  @P0 LOP3.LUT R3, R3, R24, RZ, 0x3c, !PT ;  /* 0x0000001803030212 */ /* 0x000fe400078e3cff */
[----:B----4-:R-:W-:Y:S02]  /*5b90*/  @P0 LOP3.LUT R4, R4, R19, RZ, 0x3c, !PT ;  /* 0x0000001304040212 */ /* 0x010fe400078e3cff */
[----:B------:R-:W-:Y:S02]  /*5ba0*/  @P0 LOP3.LUT R2, R2, R21, RZ, 0x3c, !PT ;  /* 0x0000001502020212 */ /* 0x000fe400078e3cff */
[----:B--2---:R-:W-:Y:S02]  /*5bb0*/  @P0 LOP3.LUT R5, R5, R22, RZ, 0x3c, !PT ;  /* 0x0000001605050212 */ /* 0x004fe400078e3cff */
[----:B---3--:R-:W-:-:S02]  /*5bc0*/  @P0 LOP3.LUT R7, R7, R18, RZ, 0x3c, !PT ;  /* 0x0000001207070212 */ /* 0x008fc400078e3cff */
[----:B------:R-:W-:-:S13]  /*5bd0*/  R2P PR, R23.B1, 0x7f ;  /* 0x0000007f17007804 */ /* 0x000fda0000001000 */
[----:B------:R-:W2:Y:S04]  /*5be0*/  @P0 LDG.E R24, desc[UR36][R12.64+0xb0] ;  /* 0x0000b0240c180981 */ /* 0x000ea8000c1e1900 */
[----:B------:R-:W3:Y:S04]  /*5bf0*/  @P0 LDG.E R22, desc[UR36][R12.64+0xa0] ;  /* 0x0000a0240c160981 */ /* 0x000ee8000c1e1900 */
[----:B------:R-:W4:Y:S04]  /*5c00*/  @P1 LDG.E R28, desc[UR36][R12.64+0xc4] ;  /* 0x0000c4240c1c1981 */ /* 0x000f28000c1e1900 */
[----:B------:R-:W4:Y:S04]  /*5c10*/  @P2 LDG.E R30, desc[UR36][R12.64+0xd8] ;  /* 0x0000d8240c1e2981 */ /* 0x000f28000c1e1900 */
[----:B------:R-:W4:Y:S04]  /*5c20*/  @P0 LDG.E R21, desc[UR36][R12.64+0xac] ;  /* 0x0000ac240c150981 */ /* 0x000f28000c1e1900 */
[----:B------:R-:W4:Y:S04]  /*5c30*/  @P3 LDG.E R18, desc[UR36][R12.64+0xec] ;  /* 0x0000ec240c123981 */ /* 0x000f28000c1e1900 */
[----:B------:R-:W4:Y:S01]  /*5c40*/  @P0 LDG.E R19, desc[UR36][R12.64+0xa4] ;  /* 0x0000a4240c130981 */ /* 0x000f22000c1e1900 */
[----:B--2---:R-:W-:-:S03]  /*5c50*/  @P0 LOP3.LUT R3, R3, R24, RZ, 0x3c, !PT ;  /* 0x0000001803030212 */ /* 0x004fc600078e3cff */
[----:B------:R-:W2:Y:S01]  /*5c60*/  @P4 LDG.E R24, desc[UR36][R12.64+0x100] ;  /* 0x000100240c184981 */ /* 0x000ea2000c1e1900 */
[----:B---3--:R-:W-:-:S03]  /*5c70*/  @P0 LOP3.LUT R7, R7, R22, RZ, 0x3c, !PT ;  /* 0x0000001607070212 */ /* 0x008fc600078e3cff */
[----:B------:R-:W3:Y:S01]  /*5c80*/  @P0 LDG.E R22, desc[UR36][R12.64+0xa8] ;  /* 0x0000a8240c160981 */ /* 0x000ee2000c1e1900 */
[----:B----4-:R-:W-:-:S03]  /*5c90*/  @P1 LOP3.LUT R3, R3, R28, RZ, 0x3c, !PT ;  /* 0x0000001c03031212 */ /* 0x010fc600078e3cff */
[----:B------:R-:W4:Y:S01]  /*5ca0*/  @P6 LDG.E R28, desc[UR36][R12.64+0x128] ;  /* 0x000128240c1c6981 */ /* 0x000f22000c1e1900 */
[----:B------:R-:W-:Y:S02]  /*5cb0*/  @P2 LOP3.LUT R3, R3, R30, RZ, 0x3c, !PT ;  /* 0x0000001e03032212 */ /* 0x000fe400078e3cff */
[----:B------:R-:W-:Y:S02]  /*5cc0*/  @P0 LOP3.LUT R2, R2, R21, RZ, 0x3c, !PT ;  /* 0x0000001502020212 */ /* 0x000fe400078e3cff */
        /* <DEDUP_REMOVED lines=9> */
[----:B------:R-:W-:-:S03]  /*5d60*/  LOP3.LUT P0, RZ, R23, 0x8000, RZ, 0xc0, !PT ;  /* 0x0000800017ff7812 */ /* 0x000fc6000780c0ff */
        /* <DEDUP_REMOVED lines=49> */
[----:B------:R-:W-:-:S04]  /*6080*/  UIADD3 UR5, UPT, UPT, UR5, 0x10, URZ ;  /* 0x0000001005057890 */ /* 0x000fc8000fffe0ff */
[----:B------:R-:W-:Y:S01]  /*6090*/  UISETP.NE.AND UP0, UPT, UR5, 0x20, UPT ;  /* 0x000000200500788c */ /* 0x000fe2000bf05270 */
[----:B------:R-:W-:Y:S02]  /*60a0*/  @P0 LOP3.LUT R3, R3, R28, RZ, 0x3c, !PT ;  /* 0x0000001c03030212 */ /* 0x000fe400078e3cff */
[----:B----4-:R-:W-:Y:S02]  /*60b0*/  @P0 LOP3.LUT R4, R4, R21, RZ, 0x3c, !PT ;  /* 0x0000001504040212 */ /* 0x010fe400078e3cff */
[----:B------:R-:W-:Y:S02]  /*60c0*/  @P6 LOP3.LUT R5, R5, R18, RZ, 0x3c, !PT ;  /* 0x0000001205056212 */ /* 0x000fe400078e3cff */
[----:B------:R-:W-:-:S04]  /*60d0*/  @P6 LOP3.LUT R2, R2, R19, RZ, 0x3c, !PT ;  /* 0x0000001302026212 */ /* 0x000fc800078e3cff */
[----:B------:R-:W-:Y:S02]  /*60e0*/  @P0 LOP3.LUT R2, R2, R23, RZ, 0x3c, !PT ;  /* 0x0000001702020212 */ /* 0x000fe400078e3cff */
[----:B--2---:R-:W-:Y:S02]  /*60f0*/  @P0 LOP3.LUT R5, R5, R24, RZ, 0x3c, !PT ;  /* 0x0000001805050212 */ /* 0x004fe400078e3cff */
[----:B---3--:R-:W-:Y:S01]  /*6100*/  @P0 LOP3.LUT R7, R7, R22, RZ, 0x3c, !PT ;  /* 0x0000001607070212 */ /* 0x008fe200078e3cff */
[----:B------:R-:W-:Y:S06]  /*6110*/  BRA.U UP0, `(.L_x_68) ;  /* 0xfffffff500487547 */ /* 0x000fec000b83ffff */
[----:B------:R-:W-:-:S04]  /*6120*/  UIADD3 UR4, UPT, UPT, UR4, 0x1, URZ ;  /* 0x0000000104047890 */ /* 0x000fc8000fffe0ff */
[----:B------:R-:W-:-:S09]  /*6130*/  UISETP.NE.AND UP0, UPT, UR4, 0x5, UPT ;  /* 0x000000050400788c */ /* 0x000fd2000bf05270 */
[----:B------:R-:W-:Y:S05]  /*6140*/  BRA.U UP0, `(.L_x_69) ;  /* 0xfffffff500287547 */ /* 0x000fea000b83ffff */
[----:B------:R1:W-:Y:S01]  /*6150*/  STL [R1+0x34], R7 ;  /* 0x0000340701007387 */ /* 0x0003e20000100800 */
[----:B------:R-:W-:-:S03]  /*6160*/  ISETP.NE.U32.AND P0, PT, R20, 0x1, PT ;  /* 0x000000011400780c */ /* 0x000fc60003f05070 */
[----:B------:R1:W-:Y:S01]  /*6170*/  STL.64 [R1+0x38], R4 ;  /* 0x0000380401007387 */ /* 0x0003e20000100a00 */
[----:B------:R-:W-:-:S03]  /*6180*/  ISETP.NE.AND.EX P0, PT, RZ, RZ, PT, P0 ;  /* 0x000000ffff00720c */ /* 0x000fc60003f05300 */
[----:B------:R1:W-:Y:S10]  /*6190*/  STL.64 [R1+0x40], R2 ;  /* 0x0000400201007387 */ /* 0x0003f40000100a00 */
[----:B------:R-:W-:Y:S05]  /*61a0*/  @!P0 BRA `(.L_x_67) ;  /* 0x00000018000c8947 */ /* 0x000fea0003800000 */
[----:B------:R-:W-:Y:S01]  /*61b0*/  UMOV UR4, URZ ;  /* 0x000000ff00047c82 */ /* 0x000fe20008000000 */
[----:B------:R-:W-:Y:S01]  /*61c0*/  UMOV UR5, URZ ;  /* 0x000000ff00057c82 */ /* 0x000fe20008000000 */
[----:B-1----:R-:W-:Y:S02]  /*61d0*/  IMAD.MOV.U32 R7, RZ, RZ, RZ ;  /* 0x000000ffff077224 */ /* 0x002fe400078e00ff */
[----:B------:R-:W-:Y:S02]  /*61e0*/  IMAD.U32 R3, RZ, RZ, UR4 ;  /* 0x00000004ff037e24 */ /* 0x000fe4000f8e00ff */
[----:B------:R-:W-:Y:S02]  /*61f0*/  IMAD.U32 R2, RZ, RZ, UR5 ;  /* 0x00000005ff027e24 */ /* 0x000fe4000f8e00ff */
[----:B------:R-:W-:Y:S02]  /*6200*/  IMAD.U32 R5, RZ, RZ, UR4 ;  /* 0x00000004ff057e24 */ /* 0x000fe4000f8e00ff */
[----:B------:R-:W-:-:S07]  /*6210*/  IMAD.U32 R4, RZ, RZ, UR5 ;  /* 0x00000005ff047e24 */ /* 0x000fce000f8e00ff */
.L_x_71:
[----:B------:R-:W-:-:S04]  /*6220*/  IMAD.U32 R17, RZ, RZ, UR4 ;  /* 0x00000004ff117e24 */ /* 0x000fc8000f8e00ff */
[----:B------:R-:W-:-:S06]  /*6230*/  IMAD R17, R17, 0x4, R6 ;  /* 0x0000000411117824 */ /* 0x000fcc00078e0206 */
[----:B------:R-:W5:Y:S01]  /*6240*/  LDL R17, [R17+0x4] ;  /* 0x0000040011117983 */ /* 0x000f620000100800 */
[----:B------:R-:W-:Y:S01]  /*6250*/  USHF.L.U32 UR7, UR4, 0x5, URZ ;  /* 0x0000000504077899 */ /* 0x000fe200080006ff */
[----:B------:R-:W-:-:S11]  /*6260*/  UMOV UR5, URZ ;  /* 0x000000ff00057c82 */ /* 0x000fd60008000000 */
.L_x_70:
        /* <DEDUP_REMOVED lines=10> */
[----:B------:R-:W4:Y:S04]  /*6310*/  @P1 LDG.E R24, desc[UR36][R12.64+0x24] ;  /* 0x000024240c181981 */ /* 0x000f28000c1e1900 */
        /* <DEDUP_REMOVED lines=171> */
[----:B------:R-:W-:Y:S05]  /*6dd0*/  @P0 BRA `(.L_x_67) ;  /* 0x0000000c00000947 */ /* 0x000fea0003800000 */
[----:B------:R-:W-:Y:S01]  /*6de0*/  UMOV UR4, URZ ;  /* 0x000000ff00047c82 */ /* 0x000fe20008000000 */
[----:B------:R-:W-:Y:S01]  /*6df0*/  UMOV UR5, URZ ;  /* 0x000000ff00057c82 */ /* 0x000fe20008000000 */
[----:B--2---:R-:W-:Y:S02]  /*6e00*/  IMAD.MOV.U32 R7, RZ, RZ, RZ ;  /* 0x000000ffff077224 */ /* 0x004fe400078e00ff */
[----:B------:R-:W-:Y:S02]  /*6e10*/  IMAD.U32 R3, RZ, RZ, UR4 ;  /* 0x00000004ff037e24 */ /* 0x000fe4000f8e00ff */
[----:B------:R-:W-:Y:S02]  /*6e20*/  IMAD.U32 R2, RZ, RZ, UR5 ;  /* 0x00000005ff027e24 */ /* 0x000fe4000f8e00ff */
[----:B------:R-:W-:Y:S02]  /*6e30*/  IMAD.U32 R5, RZ, RZ, UR4 ;  /* 0x00000004ff057e24 */ /* 0x000fe4000f8e00ff */
[----:B------:R-:W-:-:S07]  /*6e40*/  IMAD.U32 R4, RZ, RZ, UR5 ;  /* 0x00000005ff047e24 */ /* 0x000fce000f8e00ff */
.L_x_73:
[----:B------:R-:W-:-:S04]  /*6e50*/  IMAD.U32 R17, RZ, RZ, UR4 ;  /* 0x00000004ff117e24 */ /* 0x000fc8000f8e00ff */
[----:B------:R-:W-:-:S06]  /*6e60*/  IMAD R17, R17, 0x4, R6 ;  /* 0x0000000411117824 */ /* 0x000fcc00078e0206 */
[----:B------:R-:W5:Y:S01]  /*6e70*/  LDL R17, [R17+0x4] ;  /* 0x0000040011117983 */ /* 0x000f620000100800 */
[----:B------:R-:W-:Y:S01]  /*6e80*/  USHF.L.U32 UR7, UR4, 0x5, URZ ;  /* 0x0000000504077899 */ /* 0x000fe200080006ff */
[----:B------:R-:W-:-:S11]  /*6e90*/  UMOV UR5, URZ ;  /* 0x000000ff00057c82 */ /* 0x000fd60008000000 */
.L_x_72:
        /* <DEDUP_REMOVED lines=9> */
[----:B------:R-:W3:Y:S04]  /*6f30*/  @P1 LDG.E R20, desc[UR36][R12.64+0x24] ;  /* 0x000024240c141981 */ /* 0x000ee8000c1e1900 */
[----:B------:R-:W4:Y:S04]  /*6f40*/  @P2 LDG.E R24, desc[UR36][R12.64+0x38] ;  /* 0x000038240c182981 */ /* 0x000f28000c1e1900 */
[----:B------:R-:W4:Y:S04]  /*6f50*/  @P3 LDG.E R28, desc[UR36][R12.64+0x4c] ;  /* 0x00004c240c1c3981 */ /* 0x000f28000c1e1900 */
[----:B------:R-:W4:Y:S04]  /*6f60*/  @!P0 LDG.E R19, desc[UR36][R12.64+0x4] ;  /* 0x000004240c138981 */ /* 0x000f28000c1e1900 */
[----:B------:R-:W4:Y:S04]  /*6f70*/  @!P0 LDG.E R21, desc[UR36][R12.64+0xc] ;  /* 0x00000c240c158981 */ /* 0x000f28000c1e1900 */
[----:B------:R-:W4:Y:S01]  /*6f80*/  @P3 LDG.E R23, desc[UR36][R12.64+0x40] ;  /* 0x000040240c173981 */ /* 0x000f22000c1e1900 */
[----:B--2---:R-:W-:-:S03]  /*6f90*/  @!P0 LOP3.LUT R3, R3, R18, RZ, 0x3c, !PT ;  /* 0x0000001203038212 */ /* 0x004fc600078e3cff */
[----:B------:R-:W2:Y:S01]  /*6fa0*/  @!P0 LDG.E R18, desc[UR36][R12.64] ;  /* 0x000000240c128981 */ /* 0x000ea2000c1e1900 */
[----:B---3--:R-:W-:-:S03]  /*6fb0*/  @P1 LOP3.LUT R3, R3, R20, RZ, 0x3c, !PT ;  /* 0x0000001403031212 */ /* 0x008fc600078e3cff */
[----:B------:R-:W3:Y:S01]  /*6fc0*/  @!P0 LDG.E R20, desc[UR36][R12.64+0x8] ;  /* 0x000008240c148981 */ /* 0x000ee2000c1e1900 */
[----:B----4-:R-:W-:-:S03]  /*6fd0*/  @P2 LOP3.LUT R3, R3, R24, RZ, 0x3c, !PT ;  /* 0x0000001803032212 */ /* 0x010fc600078e3cff */
[----:B------:R-:W4:Y:S01]  /*6fe0*/  @P4 LDG.E R24, desc[UR36][R12.64+0x60] ;  /* 0x000060240c184981 */ /* 0x000f22000c1e1900 */
[----:B------:R-:W-:-:S03]  /*6ff0*/  @P3 LOP3.LUT R3, R3, R28, RZ, 0x3c, !PT ;  /* 0x0000001c03033212 */ /* 0x000fc600078e3cff */
[----:B------:R-:W4:Y:S01]  /*7000*/  @P5 LDG.E R28, desc[UR36][R12.64+0x74] ;  /* 0x000074240c1c5981 */ /* 0x000f22000c1e1900 */
[----:B------:R-:W-:-:S03]  /*7010*/  @!P0 LOP3.LUT R4, R4, R19, RZ, 0x3c, !PT ;  /* 0x0000001304048212 */ /* 0x000fc600078e3cff */
[----:B------:R-:W4:Y:S01]  /*7020*/  @P1 LDG.E R19, desc[UR36][R12.64+0x18] ;  /* 0x000018240c131981 */ /* 0x000f22000c1e1900 */
[----:B------:R-:W-:-:S03]  /*7030*/  @!P0 LOP3.LUT R2, R2, R21, RZ, 0x3c, !PT ;  /* 0x0000001502028212 */ /* 0x000fc600078e3cff */
[----:B------:R-:W4:Y:S01]  /*7040*/  @P1 LDG.E R21, desc[UR36][R12.64+0x20] ;  /* 0x000020240c151981 */ /* 0x000f22000c1e1900 */
[----:B--2---:R-:W-:-:S03]  /*7050*/  @!P0 LOP3.LUT R7, R7, R18, RZ, 0x3c, !PT ;  /* 0x0000001207078212 */ /* 0x004fc600078e3cff */
        /* <DEDUP_REMOVED lines=17> */
[----:B------:R-:W-:Y:S02]  /*7170*/  @P2 LOP3.LUT R2, R2, R21, RZ, 0x3c, !PT ;  /* 0x0000001502022212 */ /* 0x000fe400078e3cff */
[----:B------:R-:W-:Y:S01]  /*7180*/  @P3 LOP3.LUT R4, R4, R23, RZ, 0x3c, !PT ;  /* 0x0000001704043212 */ /* 0x000fe200078e3cff */
        /* <DEDUP_REMOVED lines=20> */
[----:B------:R-:W-:Y:S02]  /*72d0*/  LOP3.LUT P0, RZ, R22, 0x80, RZ, 0xc0, !PT ;  /* 0x0000008016ff7812 */ /* 0x000fe4000780c0ff */
[----:B------:R-:W-:Y:S02]  /*72e0*/  @P5 LOP3.LUT R3, R3, R28, RZ, 0x3c, !PT ;  /* 0x0000001c03035212 */ /* 0x000fe400078e3cff */
[----:B------:R-:W4:Y:S01]  /*72f0*/  @P6 LDG.E R28, desc[UR36][R12.64+0x88] ;  /* 0x000088240c1c6981 */ /* 0x000f22000c1e1900 */
[----:B------:R-:W-:-:S03]  /*7300*/  @P5 LOP3.LUT R4, R4, R19, RZ, 0x3c, !PT ;  /* 0x0000001304045212 */ /* 0x000fc600078e3cff */
[----:B------:R-:W4:Y:S01]  /*7310*/  @P6 LDG.E R19, desc[UR36][R12.64+0x84] ;  /* 0x000084240c136981 */ /* 0x000f22000c1e1900 */
[----:B------:R-:W-:-:S04]  /*7320*/  @P5 LOP3.LUT R2, R2, R21, RZ, 0x3c, !PT ;  /* 0x0000001502025212 */ /* 0x000fc800078e3cff */
        /* <DEDUP_REMOVED lines=11> */
[----:B------:R-:W-:Y:S02]  /*73e0*/  @P0 LOP3.LUT R4, R4, R21, RZ, 0x3c, !PT ;  /* 0x0000001504040212 */ /* 0x000fe400078e3cff */
[----:B------:R-:W-:Y:S02]  /*73f0*/  @P0 LOP3.LUT R2, R2, R23, RZ, 0x3c, !PT ;  /* 0x0000001702020212 */ /* 0x000fe400078e3cff */
[----:B--2---:R-:W-:Y:S02]  /*7400*/  @P0 LOP3.LUT R7, R7, R18, RZ, 0x3c, !PT ;  /* 0x0000001207070212 */ /* 0x004fe400078e3cff */
[----:B---3--:R-:W-:-:S02]  /*7410*/  @P0 LOP3.LUT R5, R5, R20, RZ, 0x3c, !PT ;  /* 0x0000001405050212 */ /* 0x008fc400078e3cff */
[----:B----4-:R-:W-:Y:S02]  /*7420*/  @P0 LOP3.LUT R3, R3, R24, RZ, 0x3c, !PT ;  /* 0x0000001803030212 */ /* 0x010fe400078e3cff */
[----:B------:R-:W-:-:S13]  /*7430*/  R2P PR, R22.B1, 0x7f ;  /* 0x0000007f16007804 */ /* 0x000fda0000001000 */
[----:B------:R-:W2:Y:S04]  /*7440*/  @P0 LDG.E R20, desc[UR36][R12.64+0xa0] ;  /* 0x0000a0240c140981 */ /* 0x000ea8000c1e1900 */
[----:B------:R-:W3:Y:S04]  /*7450*/  @P0 LDG.E R24, desc[UR36][R12.64+0xb0] ;  /* 0x0000b0240c180981 */ /* 0x000ee8000c1e1900 */
[----:B------:R-:W4:Y:S04]  /*7460*/  @P1 LDG.E R28, desc[UR36][R12.64+0xc4] ;  /* 0x0000c4240c1c1981 */ /* 0x000f28000c1e1900 */
[----:B------:R-:W4:Y:S04]  /*7470*/  @P2 LDG.E R30, desc[UR36][R12.64+0xd8] ;  /* 0x0000d8240c1e2981 */ /* 0x000f28000c1e1900 */
        /* <DEDUP_REMOVED lines=11> */
[----:B------:R-:W-:-:S04]  /*7530*/  @P2 LOP3.LUT R3, R3, R30, RZ, 0x3c, !PT ;  /* 0x0000001e03032212 */ /* 0x000fc800078e3cff */
[----:B------:R-:W-:Y:S02]  /*7540*/  @P3 LOP3.LUT R3, R3, R18, RZ, 0x3c, !PT ;  /* 0x0000001203033212 */ /* 0x000fe400078e3cff */
[----:B------:R-:W4:Y:S01]  /*7550*/  @P6 LDG.E R18, desc[UR36][R12.64+0x128] ;  /* 0x000128240c126981 */ /* 0x000f22000c1e1900 */
[----:B------:R-:W-:-:S03]  /*7560*/  @P0 LOP3.LUT R4, R4, R19, RZ, 0x3c, !PT ;  /* 0x0000001304040212 */ /* 0x000fc600078e3cff */
[----:B------:R-:W4:Y:S01]  /*7570*/  @P1 LDG.E R19, desc[UR36][R12.64+0xb8] ;  /* 0x0000b8240c131981 */ /* 0x000f22000c1e1900 */
[----:B------:R-:W-:-:S03]  /*7580*/  @P0 LOP3.LUT R2, R2, R21, RZ, 0x3c, !PT ;  /* 0x0000001502020212 */ /* 0x000fc600078e3cff */
[----:B------:R-:W4:Y:S01]  /*7590*/  @P1 LDG.E R21, desc[UR36][R12.64+0xc0] ;  /* 0x0000c0240c151981 */ /* 0x000f22000c1e1900 */
[----:B--2---:R-:W-:Y:S02]  /*75a0*/  @P0 LOP3.LUT R5, R5, R20, RZ, 0x3c, !PT ;  /* 0x0000001405050212 */ /* 0x004fe400078e3cff */
[----:B------:R-:W-:Y:S01]  /*75b0*/  LOP3.LUT P0, RZ, R22, 0x8000, RZ, 0xc0, !PT ;  /* 0x0000800016ff7812 */ /* 0x000fe2000780c0ff */
[----:B------:R-:W2:Y:S01]  /*75c0*/  @P1 LDG.E R20, desc[UR36][R12.64+0xb4] ;  /* 0x0000b4240c141981 */ /* 0x000ea2000c1e1900 */
[----:B---3--:R-:W-:-:S03]  /*75d0*/  @P4 LOP3.LUT R3, R3, R24, RZ, 0x3c, !PT ;  /* 0x0000001803034212 */ /* 0x008fc600078e3cff */
[----:B------:R-:W3:Y:S04]  /*75e0*/  @P1 LDG.E R22, desc[UR36][R12.64+0xbc] ;  /* 0x0000bc240c161981 */ /* 0x000ee8000c1e1900 */
[----:B------:R-:W3:Y:S01]  /*75f0*/  @P2 LDG.E R24, desc[UR36][R12.64+0xc8] ;  /* 0x0000c8240c182981 */ /* 0x000ee2000c1e1900 */
[----:B----4-:R-:W-:-:S04]  /*7600*/  @P5 LOP3.LUT R3, R3, R28, RZ, 0x3c, !PT ;  /* 0x0000001c03035212 */ /* 0x010fc800078e3cff */
[----:B------:R-:W-:Y:S02]  /*7610*/  @P6 LOP3.LUT R3, R3, R18, RZ, 0x3c, !PT ;  /* 0x0000001203036212 */ /* 0x000fe400078e3cff */
        /* <DEDUP_REMOVED lines=25> */
[----:B------:R-:W-:-:S03]  /*77b0*/  @P4 LOP3.LUT R7, R7, R24, RZ, 0x3c, !PT ;  /* 0x0000001807074212 */ /* 0x000fc600078e3cff */
        /* <DEDUP_REMOVED lines=14> */
[----:B------:R-:W-:Y:S01]  /*78a0*/  @P6 LOP3.LUT R7, R7, R18, RZ, 0x3c, !PT ;  /* 0x0000001207076212 */ /* 0x000fe200078e3cff */
[----:B------:R-:W3:Y:S04]  /*78b0*/  @P0 LDG.E R24, desc[UR36][R12.64+0x13c] ;  /* 0x00013c240c180981 */ /* 0x000ee8000c1e1900 */
[----:B------:R-:W3:Y:S01]  /*78c0*/  @P0 LDG.E R18, desc[UR36][R12.64+0x134] ;  /* 0x000134240c120981 */ /* 0x000ee2000c1e1900 */
[----:B------:R-:W-:-:S04]  /*78d0*/  UIADD3 UR5, UPT, UPT, UR5, 0x10, URZ ;  /* 0x0000001005057890 */ /* 0x000fc8000fffe0ff */
[----:B------:R-:W-:Y:S01]  /*78e0*/  UISETP.NE.AND UP0, UPT, UR5, 0x20, UPT ;  /* 0x000000200500788c */ /* 0x000fe2000bf05270 */
[----:B------:R-:W-:Y:S02]  /*78f0*/  @P6 LOP3.LUT R4, R4, R19, RZ, 0x3c, !PT ;  /* 0x0000001304046212 */ /* 0x000fe400078e3cff */
[----:B----4-:R-:W-:Y:S02]  /*7900*/  @P6 LOP3.LUT R2, R2, R21, RZ, 0x3c, !PT ;  /* 0x0000001502026212 */ /* 0x010fe400078e3cff */
[----:B------:R-:W-:Y:S02]  /*7910*/  @P0 LOP3.LUT R4, R4, R23, RZ, 0x3c, !PT ;  /* 0x0000001704040212 */ /* 0x000fe400078e3cff */
[----:B------:R-:W-:Y:S02]  /*7920*/  @P0 LOP3.LUT R2, R2, R27, RZ, 0x3c, !PT ;  /* 0x0000001b02020212 */ /* 0x000fe400078e3cff */
[----:B--2---:R-:W-:Y:S02]  /*7930*/  @P6 LOP3.LUT R5, R5, R20, RZ, 0x3c, !PT ;  /* 0x0000001405056212 */ /* 0x004fe400078e3cff */
[----:B---3--:R-:W-:-:S02]  /*7940*/  @P0 LOP3.LUT R7, R7, R22, RZ, 0x3c, !PT ;  /* 0x0000001607070212 */ /* 0x008fc400078e3cff */
[----:B------:R-:W-:Y:S02]  /*7950*/  @P0 LOP3.LUT R3, R3, R24, RZ, 0x3c, !PT ;  /* 0x0000001803030212 */ /* 0x000fe400078e3cff */
[----:B------:R-:W-:Y:S01]  /*7960*/  @P0 LOP3.LUT R5, R5, R18, RZ, 0x3c, !PT ;  /* 0x0000001205050212 */ /* 0x000fe200078e3cff */
[----:B------:R-:W-:Y:S06]  /*7970*/  BRA.U UP0, `(.L_x_72) ;  /* 0xfffffff500487547 */ /* 0x000fec000b83ffff */
[----:B------:R-:W-:-:S04]  /*7980*/  UIADD3 UR4, UPT, UPT, UR4, 0x1, URZ ;  /* 0x0000000104047890 */ /* 0x000fc8000fffe0ff */
[----:B------:R-:W-:-:S09]  /*7990*/  UISETP.NE.AND UP0, UPT, UR4, 0x5, UPT ;  /* 0x000000050400788c */ /* 0x000fd2000bf05270 */
[----:B------:R-:W-:Y:S05]  /*79a0*/  BRA.U UP0, `(.L_x_73) ;  /* 0xfffffff500287547 */ /* 0x000fea000b83ffff */
[----:B------:R3:W-:Y:S04]  /*79b0*/  STL [R1+0x34], R7 ;  /* 0x0000340701007387 */ /* 0x0007e80000100800 */
[----:B------:R3:W-:Y:S04]  /*79c0*/  STL.64 [R1+0x38], R4 ;  /* 0x0000380401007387 */ /* 0x0007e80000100a00 */
[----:B------:R3:W-:Y:S02]  /*79d0*/  STL.64 [R1+0x40], R2 ;  /* 0x0000400201007387 */ /* 0x0007e40000100a00 */
.L_x_67:
[----:B------:R-:W-:Y:S05]  /*79e0*/  BSYNC.RECONVERGENT B2 ;  /* 0x0000000000027941 */ /* 0x000fea0003800200 */
.L_x_66:
[----:B------:R-:W-:Y:S01]  /*79f0*/  ISETP.GT.U32.AND P0, PT, R14, 0x3, PT ;  /* 0x000000030e00780c */ /* 0x000fe20003f04070 */
[----:B------:R-:W-:Y:S01]  /*7a00*/  VIADD R16, R16, 0x1 ;  /* 0x0000000110107836 */ /* 0x000fe20000000000 */
[--C-:B------:R-:W-:Y:S02]  /*7a10*/  SHF.R.U64 R14, R14, 0x2, R15.reuse ;  /* 0x000000020e0e7819 */ /* 0x100fe4000000120f */
[----:B------:R-:W-:Y:S02]  /*7a20*/  ISETP.GT.U32.AND.EX P0, PT, R15, RZ, PT, P0 ;  /* 0x000000ff0f00720c */ /* 0x000fe40003f04100 */
[----:B------:R-:W-:-:S11]  /*7a30*/  SHF.R.U32.HI R15, RZ, 0x2, R15 ;  /* 0x00000002ff0f7819 */ /* 0x000fd6000001160f */
[----:B------:R-:W-:Y:S05]  /*7a40*/  @P0 BRA `(.L_x_74) ;  /* 0xffffffd800bc0947 */ /* 0x000fea000383ffff */
.L_x_65:
[----:B------:R-:W-:Y:S05]  /*7a50*/  BSYNC.RECONVERGENT B1 ;  /* 0x0000000000017941 */ /* 0x000fea0003800200 */
.L_x_64:
[----:B------:R-:W4:Y:S01]  /*7a60*/  LDCU UR4, c[0x0][0x3a8] ;  /* 0x00007500ff0477ac */ /* 0x000f220008000800 */
[----:B-1----:R-:W-:Y:S01]  /*7a70*/  SHF.R.U32.HI R6, RZ, 0x2, R7 ;  /* 0x00000002ff067819 */ /* 0x002fe20000011607 */
[----:B------:R1:W-:Y:S03]  /*7a80*/  STL.64 [R1+0x48], RZ ;  /* 0x000048ff01007387 */ /* 0x0003e60000100a00 */
[----:B------:R-:W-:Y:S01]  /*7a90*/  LOP3.LUT R6, R6, R7, RZ, 0x3c, !PT ;  /* 0x0000000706067212 */ /* 0x000fe200078e3cff */
[----:B--23--:R-:W-:Y:S01]  /*7aa0*/  IMAD.SHL.U32 R7, R3, 0x10, RZ ;  /* 0x0000001003077824 */ /* 0x00cfe200078e00ff */
[----:B------:R1:W-:Y:S03]  /*7ab0*/  STL [R1+0x50], RZ ;  /* 0x000050ff01007387 */ /* 0x0003e60000100800 */
[C---:B------:R-:W-:Y:S01]  /*7ac0*/  IMAD.SHL.U32 R10, R6.reuse, 0x2, RZ ;  /* 0x00000002060a7824 */ /* 0x040fe200078e00ff */
[----:B------:R1:W-:Y:S04]  /*7ad0*/  STL.64 [R1+0x58], RZ ;  /* 0x000058ff01007387 */ /* 0x0003e80000100a00 */
[----:B------:R-:W-:Y:S01]  /*7ae0*/  LOP3.LUT R10, R6, R10, R7, 0x96, !PT ;  /* 0x0000000a060a7212 */ /* 0x000fe200078e9607 */
[----:B------:R-:W-:Y:S01]  /*7af0*/  VIADD R6, R0, 0x6a788e ;  /* 0x006a788e00067836 */ /* 0x000fe20000000000 */
[----:B----4-:R-:W2:Y:S01]  /*7b00*/  I2F.U32.RP R11, UR4 ;  /* 0x00000004000b7d06 */ /* 0x010ea20008209000 */
[----:B------:R-:W-:-:S07]  /*7b10*/  ISETP.NE.U32.AND P1, PT, RZ, UR4, PT ;  /* 0x00000004ff007c0c */ /* 0x000fce000bf25070 */
[----:B--2---:R-:W2:Y:S02]  /*7b20*/  MUFU.RCP R11, R11 ;  /* 0x0000000b000b7308 */ /* 0x004ea40000001000 */
[----:B--2---:R-:W-:Y:S01]  /*7b30*/  VIADD R12, R11, 0xffffffe ;  /* 0x0ffffffe0b0c7836 */ /* 0x004fe20000000000 */
[----:B------:R-:W-:Y:S01]  /*7b40*/  LOP3.LUT R11, R10, R3, RZ, 0x3c, !PT ;  /* 0x000000030a0b7212 */ /* 0x000fe200078e3cff */
[----:B------:R-:W-:-:S04]  /*7b50*/  IMAD.MOV.U32 R10, RZ, RZ, R3 ;  /* 0x000000ffff0a7224 */ /* 0x000fc800078e0003 */
[----:B------:R2:W3:Y:S01]  /*7b60*/  F2I.FTZ.U32.TRUNC.NTZ R13, R12 ;  /* 0x0000000c000d7305 */ /* 0x0004e2000021f000 */
[----:B------:R-:W-:Y:S01]  /*7b70*/  IMAD.IADD R0, R11, 0x1, R6 ;  /* 0x000000010b007824 */ /* 0x000fe200078e0206 */
[----:B------:R1:W-:Y:S01]  /*7b80*/  STL.64 [R1+0x40], R10 ;  /* 0x0000400a01007387 */ /* 0x0003e20000100a00 */
[----:B--2---:R-:W-:Y:S02]  /*7b90*/  IMAD.MOV.U32 R12, RZ, RZ, RZ ;  /* 0x000000ffff0c7224 */ /* 0x004fe400078e00ff */
[----:B---3--:R-:W-:-:S04]  /*7ba0*/  IMAD.MOV R14, RZ, RZ, -R13 ;  /* 0x000000ffff0e7224 */ /* 0x008fc800078e0a0d */
[----:B------:R-:W-:-:S04]  /*7bb0*/  IMAD R7, R14, UR4, RZ ;  /* 0x000000040e077c24 */ /* 0x000fc8000f8e02ff */
[----:B------:R-:W-:-:S04]  /*7bc0*/  IMAD.HI.U32 R13, R13, R7, R12 ;  /* 0x000000070d0d7227 */ /* 0x000fc800078e000c */
[----:B------:R-:W-:Y:S02]  /*7bd0*/  IMAD.MOV.U32 R12, RZ, RZ, R5 ;  /* 0x000000ffff0c7224 */ /* 0x000fe400078e0005 */
[----:B------:R-:W-:-:S04]  /*7be0*/  IMAD.HI.U32 R13, R13, R0, RZ ;  /* 0x000000000d0d7227 */ /* 0x000fc800078e00ff */
[----:B------:R-:W-:Y:S02]  /*7bf0*/  IMAD.MOV R13, RZ, RZ, -R13 ;  /* 0x000000ffff0d7224 */ /* 0x000fe400078e0a0d */
[----:B------:R-:W-:Y:S02]  /*7c00*/  IMAD.MOV.U32 R7, RZ, RZ, R4 ;  /* 0x000000ffff077224 */ /* 0x000fe400078e0004 */
[----:B------:R-:W-:Y:S02]  /*7c10*/  IMAD R0, R13, UR4, R0 ;  /* 0x000000040d007c24 */ /* 0x000fe4000f8e0200 */
[----:B------:R-:W-:Y:S01]  /*7c20*/  IMAD.MOV.U32 R13, RZ, RZ, R2 ;  /* 0x000000ffff0d7224 */ /* 0x000fe200078e0002 */
[----:B------:R1:W-:Y:S02]  /*7c30*/  STL.64 [R1+0x30], R6 ;  /* 0x0000300601007387 */ /* 0x0003e40000100a00 */
[C---:B------:R-:W-:Y:S02]  /*7c40*/  ISETP.GE.U32.AND P0, PT, R0.reuse, UR4, PT ;  /* 0x0000000400007c0c */ /* 0x040fe4000bf06070 */
[----:B------:R1:W-:Y:S11]  /*7c50*/  STL.64 [R1+0x38], R12 ;  /* 0x0000380c01007387 */ /* 0x0003f60000100a00 */
[----:B------:R-:W-:-:S05]  /*7c60*/  @P0 VIADD R0, R0, -UR4 ;  /* 0x8000000400000c36 */ /* 0x000fca0008000000 */
[----:B------:R-:W-:-:S13]  /*7c70*/  ISETP.GE.U32.AND P0, PT, R0, UR4, PT ;  /* 0x0000000400007c0c */ /* 0x000fda000bf06070 */
[----:B------:R-:W-:Y:S01]  /*7c80*/  @P0 VIADD R0, R0, -UR4 ;  /* 0x8000000400000c36 */ /* 0x000fe20008000000 */
[----:B------:R-:W-:-:S05]  /*7c90*/  @!P1 LOP3.LUT R0, RZ, UR4, RZ, 0x33, !PT ;  /* 0x00000004ff009c12 */ /* 0x000fca000f8e33ff */
[----:B------:R-:W-:-:S05]  /*7ca0*/  VIADD R3, R0, 0xb ;  /* 0x0000000b00037836 */ /* 0x000fca0000000000 */
[----:B------:R1:W-:Y:S01]  /*7cb0*/  STG.E desc[UR36][R8.64], R3 ;  /* 0x0000000308007986 */ /* 0x0003e2000c101924 */
[----:B------:R-:W-:Y:S05]  /*7cc0*/  BRA `(.L_x_62) ;  /* 0x0000000000087947 */ /* 0x000fea0003800000 */
.L_x_63:
[----:B---3--:R-:W-:-:S05]  /*7cd0*/  IMAD.MOV.U32 R3, RZ, RZ, 0x9 ;  /* 0x00000009ff037424 */ /* 0x008fca00078e00ff */
[----:B------:R4:W-:Y:S02]  /*7ce0*/  STG.E desc[UR36][R8.64], R3 ;  /* 0x0000000308007986 */ /* 0x0009e4000c101924 */
.L_x_62:
[----:B------:R-:W-:Y:S05]  /*7cf0*/  BSYNC.RECONVERGENT B0 ;  /* 0x0000000000007941 */ /* 0x000fea0003800200 */
.L_x_60:
[----:B------:R-:W5:Y:S01]  /*7d00*/  LDCU.64 UR4, c[0x0][0x3a0] ;  /* 0x00007400ff0477ac */ /* 0x000f620008000a00 */
[----:B------:R-:W-:Y:S01]  /*7d10*/  BAR.SYNC.DEFER_BLOCKING 0x0 ;  /* 0x0000000000007b1d */ /* 0x000fe20000010000 */
[----:B------:R-:W-:-:S05]  /*7d20*/  ISETP.NE.AND P0, PT, R25, RZ, PT ;  /* 0x000000ff1900720c */ /* 0x000fca0003f05270 */
[----:B------:R-:W-:Y:S01]  /*7d30*/  BSSY.RECONVERGENT B0, `(.L_x_75) ;  /* 0x0000262000007945 */ /* 0x000fe20003800200 */
[----:B-----5:R-:W-:Y:S02]  /*7d40*/  ULOP3.LUT UR4, UR4, 0xaad26b49, URZ, 0x3c, !UPT ;  /* 0xaad26b4904047892 */ /* 0x020fe4000f8e3cff */
[----:B------:R-:W-:Y:S02]  /*7d50*/  ULOP3.LUT UR5, UR5, 0xf7dcefdd, URZ, 0x3c, !UPT ;  /* 0xf7dcefdd05057892 */ /* 0x000fe4000f8e3cff */
[----:B------:R-:W-:Y:S02]  /*7d60*/  UIMAD UR4, UR4, 0x4182bed5, URZ ;  /* 0x4182bed5040478a4 */ /* 0x000fe4000f8e02ff */
[----:B------:R-:W-:Y:S02]  /*7d70*/  UIMAD UR5, UR5, -0x658354e5, URZ ;  /* 0x9a7cab1b050578a4 */ /* 0x000fe4000f8e02ff */
[----:B------:R-:W-:Y:S02]  /*7d80*/  UIADD3 UR6, UPT, UPT, UR4, 0x75bcd15, URZ ;  /* 0x075bcd1504067890 */ /* 0x000fe4000fffe0ff */
[----:B------:R-:W-:-:S02]  /*7d90*/  UIADD3 UR7, UPT, UPT, UR4, 0x64f0c9, UR5 ;  /* 0x0064f0c904077890 */ /* 0x000fc4000fffe005 */
[----:B------:R-:W-:Y:S02]  /*7da0*/  ULOP3.LUT UR8, UR4, 0x159a55e5, URZ, 0x3c, !UPT ;  /* 0x159a55e504087892 */ /* 0x000fe4000f8e3cff */
[----:B------:R-:W-:Y:S01]  /*7db0*/  UIADD3 UR9, UPT, UPT, UR5, 0x1f123bb5, URZ ;  /* 0x1f123bb505097890 */ /* 0x000fe2000fffe0ff */
[----:B-1----:R-:W-:Y:S01]  /*7dc0*/  IMAD.U32 R11, RZ, RZ, UR6 ;  /* 0x00000006ff0b7e24 */ /* 0x002fe2000f8e00ff */
[----:B------:R-:W-:Y:S01]  /*7dd0*/  UIADD3 UR4, UPT, UPT, UR4, 0x583f19, URZ ;  /* 0x00583f1904047890 */ /* 0x000fe2000fffe0ff */
[----:B------:R-:W-:Y:S01]  /*7de0*/  IMAD.U32 R10, RZ, RZ, UR7 ;  /* 0x00000007ff0a7e24 */ /* 0x000fe2000f8e00ff */
[----:B------:R-:W-:Y:S01]  /*7df0*/  ULOP3.LUT UR5, UR5, 0x5491333, URZ, 0x3c, !UPT ;  /* 0x0549133305057892 */ /* 0x000fe2000f8e3cff */
[----:B------:R-:W-:Y:S02]  /*7e00*/  IMAD.U32 R4, RZ, RZ, UR8 ;  /* 0x00000008ff047e24 */ /* 0x000fe4000f8e00ff */
[----:B--23--:R-:W-:Y:S01]  /*7e10*/  IMAD.U32 R5, RZ, RZ, UR9 ;  /* 0x00000009ff057e24 */ /* 0x00cfe2000f8e00ff */
[----:B------:R1:W-:Y:S01]  /*7e20*/  STL.64 [R1], R10 ;  /* 0x0000000a01007387 */ /* 0x0003e20000100a00 */
[----:B------:R-:W-:-:S02]  /*7e30*/  IMAD.U32 R7, RZ, RZ, UR4 ;  /* 0x00000004ff077e24 */ /* 0x000fc4000f8e00ff */
[----:B------:R-:W-:Y:S01]  /*7e40*/  IMAD.U32 R6, RZ, RZ, UR5 ;  /* 0x00000005ff067e24 */ /* 0x000fe2000f8e00ff */
[----:B------:R1:W-:Y:S01]  /*7e50*/  STL.64 [R1+0x8], R4 ;  /* 0x0000080401007387 */ /* 0x0003e20000100a00 */
[----:B------:R-:W-:Y:S02]  /*7e60*/  IMAD.U32 R0, RZ, RZ, UR6 ;  /* 0x00000006ff007e24 */ /* 0x000fe4000f8e00ff */
[----:B----4-:R-:W-:Y:S01]  /*7e70*/  IMAD.U32 R3, RZ, RZ, UR4 ;  /* 0x00000004ff037e24 */ /* 0x010fe2000f8e00ff */
[----:B------:R1:W-:Y:S01]  /*7e80*/  STL.64 [R1+0x10], R6 ;  /* 0x0000100601007387 */ /* 0x0003e20000100a00 */
[----:B------:R-:W-:Y:S05]  /*7e90*/  @!P0 BRA `(.L_x_76) ;  /* 0x00000024002c8947 */ /* 0x000fea0003800000 */
[----:B-1----:R-:W-:-:S07]  /*7ea0*/  CS2R R10, SRZ ;  /* 0x00000000000a7805 */ /* 0x002fce000001ff00 */
.L_x_85:
[----:B------:R-:W-:Y:S01]  /*7eb0*/  LOP3.LUT R19, R25, 0x3, RZ, 0xc0, !PT ;  /* 0x0000000319137812 */ /* 0x000fe200078ec0ff */
[----:B------:R-:W-:Y:S03]  /*7ec0*/  BSSY.RECONVERGENT B1, `(.L_x_77) ;  /* 0x0000242000017945 */ /* 0x000fe60003800200 */
[----:B------:R-:W-:-:S04]  /*7ed0*/  ISETP.NE.U32.AND P0, PT, R19, RZ, PT ;  /* 0x000000ff1300720c */ /* 0x000fc80003f05070 */
[----:B------:R-:W-:-:S13]  /*7ee0*/  ISETP.NE.AND.EX P0, PT, RZ, RZ, PT, P0 ;  /* 0x000000ffff00720c */ /* 0x000fda0003f05300 */
[----:B-12---:R-:W-:Y:S05]  /*7ef0*/  @!P0 BRA `(.L_x_78) ;  /* 0x0000002000f88947 */ /* 0x006fea0003800000 */
[----:B------:R-:W1:Y:S01]  /*7f00*/  LDC.64 R6, c[0x4][0x8] ;  /* 0x01000200ff067b82 */ /* 0x000e620000000a00 */
[----:B------:R-:W-:Y:S01]  /*7f10*/  IMAD.MOV.U32 R0, RZ, RZ, RZ ;  /* 0x000000ffff007224 */ /* 0x000fe200078e00ff */
[----:B------:R-:W-:Y:S02]  /*7f20*/  CS2R R4, SRZ ;  /* 0x0000000000047805 */ /* 0x000fe4000001ff00 */
[----:B------:R-:W-:Y:S01]  /*7f30*/  CS2R R2, SRZ ;  /* 0x0000000000027805 */ /* 0x000fe2000001ff00 */
[----:B------:R-:W-:Y:S01]  /*7f40*/  UMOV UR4, URZ ;  /* 0x000000ff00047c82 */ /* 0x000fe20008000000 */
[----:B-1----:R-:W-:-:S07]  /*7f50*/  IMAD.WIDE.U32 R6, R11, 0xc80, R6 ;  /* 0x00000c800b067825 */ /* 0x002fce00078e0006 */
.L_x_80:
[----:B------:R-:W-:Y:S02]  /*7f60*/  ULEA UR5, UR4, UR38, 0x2 ;  /* 0x0000002604057291 */ /* 0x000fe4000f8e10ff */
[----:B------:R-:W-:-:S07]  /*7f70*/  USHF.L.U32 UR8, UR4, 0x5, URZ ;  /* 0x0000000504087899 */ /* 0x000fce00080006ff */
[----:B------:R-:W5:Y:S01]  /*7f80*/  LDL R21, [UR5+0x4] ;  /* 0x00000405ff157983 */ /* 0x000f620008100800 */
[----:B------:R-:W-:-:S05]  /*7f90*/  UMOV UR5, URZ ;  /* 0x000000ff00057c82 */ /* 0x000fca0008000000 */
.L_x_79:
        /* <DEDUP_REMOVED lines=10> */
[----:B------:R-:W4:Y:S04]  /*8040*/  @!P0 LDG.E R14, desc[UR36][R12.64+0x10] ;  /* 0x000010240c0e8981 */ /* 0x000f28000c1e1900 */
[----:B------:R-:W4:Y:S04]  /*8050*/  @P2 LDG.E R23, desc[UR36][R12.64+0x28] ;  /* 0x000028240c172981 */ /* 0x000f28000c1e1900 */
[----:B------:R-:W4:Y:S04]  /*8060*/  @P1 LDG.E R16, desc[UR36][R12.64+0x24] ;  /* 0x000024240c101981 */ /* 0x000f28000c1e1900 */
[----:B------:R-:W4:Y:S04]  /*8070*/  @P3 LDG.E R27, desc[UR36][R12.64+0x3c] ;  /* 0x00003c240c1b3981 */ /* 0x000f28000c1e1900 */
[----:B------:R-:W4:Y:S04]  /*8080*/  @P2 LDG.E R18, desc[UR36][R12.64+0x38] ;  /* 0x000038240c122981 */ /* 0x000f28000c1e1900 */
[----:B------:R-:W4:Y:S04]  /*8090*/  @P4 LDG.E R29, desc[UR36][R12.64+0x50] ;  /* 0x000050240c1d4981 */ /* 0x000f28000c1e1900 */
[----:B------:R-:W4:Y:S01]  /*80a0*/  @P5 LDG.E R31, desc[UR36][R12.64+0x64] ;  /* 0x000064240c1f5981 */ /* 0x000f22000c1e1900 */
[----:B--2---:R-:W-:-:S03]  /*80b0*/  @!P0 LOP3.LUT R0, R0, R15, RZ, 0x3c, !PT ;  /* 0x0000000f00008212 */ /* 0x004fc600078e3cff */
[----:B------:R-:W2:Y:S01]  /*80c0*/  @!P0 LDG.E R15, desc[UR36][R12.64+0x4] ;  /* 0x000004240c0f8981 */ /* 0x000ea2000c1e1900 */
[----:B---3--:R-:W-:-:S03]  /*80d0*/  @P1 LOP3.LUT R0, R0, R17, RZ, 0x3c, !PT ;  /* 0x0000001100001212 */ /* 0x008fc600078e3cff */
[----:B------:R-:W3:Y:S01]  /*80e0*/  @!P0 LDG.E R17, desc[UR36][R12.64+0xc] ;  /* 0x00000c240c118981 */ /* 0x000ee2000c1e1900 */
[----:B----4-:R-:W-:-:S03]  /*80f0*/  @!P0 LOP3.LUT R3, R3, R14, RZ, 0x3c, !PT ;  /* 0x0000000e03038212 */ /* 0x010fc600078e3cff */
[----:B------:R-:W4:Y:S01]  /*8100*/  @!P0 LDG.E R14, desc[UR36][R12.64+0x8] ;  /* 0x000008240c0e8981 */ /* 0x000f22000c1e1900 */
[----:B------:R-:W-:-:S03]  /*8110*/  @P2 LOP3.LUT R0, R0, R23, RZ, 0x3c, !PT ;  /* 0x0000001700002212 */ /* 0x000fc600078e3cff */
[----:B------:R-:W4:Y:S01]  /*8120*/  @P1 LDG.E R23, desc[UR36][R12.64+0x18] ;  /* 0x000018240c171981 */ /* 0x000f22000c1e1900 */
[----:B------:R-:W-:-:S03]  /*8130*/  @P1 LOP3.LUT R3, R3, R16, RZ, 0x3c, !PT ;  /* 0x0000001003031212 */ /* 0x000fc600078e3cff */
[----:B------:R-:W4:Y:S01]  /*8140*/  @P1 LDG.E R16, desc[UR36][R12.64+0x1c] ;  /* 0x00001c240c101981 */ /* 0x000f22000c1e1900 */
[----:B------:R-:W-:-:S03]  /*8150*/  @P3 LOP3.LUT R0, R0, R27, RZ, 0x3c, !PT ;  /* 0x0000001b00003212 */ /* 0x000fc600078e3cff */
[----:B------:R-:W4:Y:S01]  /*8160*/  @P1 LDG.E R27, desc[UR36][R12.64+0x20] ;  /* 0x000020240c1b1981 */ /* 0x000f22000c1e1900 */
[----:B------:R-:W-:-:S03]  /*8170*/  @P2 LOP3.LUT R3, R3, R18, RZ, 0x3c, !PT ;  /* 0x0000001203032212 */ /* 0x000fc600078e3cff */
[----:B------:R-:W4:Y:S01]  /*8180*/  @P3 LDG.E R18, desc[UR36][R12.64+0x4c] ;  /* 0x00004c240c123981 */ /* 0x000f22000c1e1900 */
[----:B--2---:R-:W-:-:S03]  /*8190*/  @!P0 LOP3.LUT R4, R4, R15, RZ, 0x3c, !PT ;  /* 0x0000000f04048212 */ /* 0x004fc600078e3cff */
[----:B------:R-:W2:Y:S01]  /*81a0*/  @P2 LDG.E R15, desc[UR36][R12.64+0x2c] ;  /* 0x00002c240c0f2981 */ /* 0x000ea2000c1e1900 */
[----:B---3--:R-:W-:-:S03]  /*81b0*/  @!P0 LOP3.LUT R2, R2, R17, RZ, 0x3c, !PT ;  /* 0x0000001102028212 */ /* 0x008fc600078e3cff */
[----:B------:R-:W3:Y:S01]  /*81c0*/  @P2 LDG.E R17, desc[UR36][R12.64+0x34] ;  /* 0x000034240c112981 */ /* 0x000ee2000c1e1900 */
[----:B----4-:R-:W-:-:S03]  /*81d0*/  @!P0 LOP3.LUT R5, R5, R14, RZ, 0x3c, !PT ;  /* 0x0000000e05058212 */ /* 0x010fc600078e3cff */
[----:B------:R-:W4:Y:S01]  /*81e0*/  @P2 LDG.E R14, desc[UR36][R12.64+0x30] ;  /* 0x000030240c0e2981 */ /* 0x000f22000c1e1900 */
        /* <DEDUP_REMOVED lines=24> */
[----:B------:R-:W-:Y:S02]  /*8370*/  LOP3.LUT P0, RZ, R20, 0x80, RZ, 0xc0, !PT ;  /* 0x0000008014ff7812 */ /* 0x000fe4000780c0ff */
[----:B------:R-:W-:-:S04]  /*8380*/  @P5 LOP3.LUT R0, R0, R31, RZ, 0x3c, !PT ;  /* 0x0000001f00005212 */ /* 0x000fc800078e3cff */
[----:B------:R-:W-:-:S07]  /*8390*/  @P6 LOP3.LUT R0, R0, R29, RZ, 0x3c, !PT ;  /* 0x0000001d00006212 */ /* 0x000fce00078e3cff */
        /* <DEDUP_REMOVED lines=16> */
[----:B------:R-:W-:Y:S02]  /*84a0*/  @P0 LOP3.LUT R0, R0, R29, RZ, 0x3c, !PT ;  /* 0x0000001d00000212 */ /* 0x000fe400078e3cff */
[----:B--2---:R-:W-:Y:S02]  /*84b0*/  @P6 LOP3.LUT R4, R4, R15, RZ, 0x3c, !PT ;  /* 0x0000000f04046212 */ /* 0x004fe400078e3cff */
[----:B---3--:R-:W-:Y:S02]  /*84c0*/  @P6 LOP3.LUT R2, R2, R17, RZ, 0x3c, !PT ;  /* 0x0000001102026212 */ /* 0x008fe400078e3cff */
[----:B----4-:R-:W-:Y:S02]  /*84d0*/  @P6 LOP3.LUT R5, R5, R14, RZ, 0x3c, !PT ;  /* 0x0000000e05056212 */ /* 0x010fe400078e3cff */
[----:B------:R-:W-:Y:S02]  /*84e0*/  @P0 LOP3.LUT R4, R4, R23, RZ, 0x3c, !PT ;  /* 0x0000001704040212 */ /* 0x000fe400078e3cff */
[----:B------:R-:W-:-:S02]  /*84f0*/  @P6 LOP3.LUT R3, R3, R16, RZ, 0x3c, !PT ;  /* 0x0000001003036212 */ /* 0x000fc400078e3cff */
[----:B------:R-:W-:Y:S02]  /*8500*/  @P0 LOP3.LUT R2, R2, R27, RZ, 0x3c, !PT ;  /* 0x0000001b02020212 */ /* 0x000fe400078e3cff */
[----:B------:R-:W-:Y:S02]  /*8510*/  @P0 LOP3.LUT R3, R3, R22, RZ, 0x3c, !PT ;  /* 0x0000001603030212 */ /* 0x000fe400078e3cff */
[----:B------:R-:W-:Y:S02]  /*8520*/  @P0 LOP3.LUT R5, R5, R18, RZ, 0x3c, !PT ;  /* 0x0000001205050212 */ /* 0x000fe400078e3cff */
[----:B------:R-:W-:-:S13]  /*8530*/  R2P PR, R20.B1, 0x7f ;  /* 0x0000007f14007804 */ /* 0x000fda0000001000 */
[----:B------:R-:W2:Y:S04]  /*8540*/  @P0 LDG.E R15, desc[UR36][R12.64+0xa0] ;  /* 0x0000a0240c0f0981 */ /* 0x000ea8000c1e1900 */
[----:B------:R-:W3:Y:S04]  /*8550*/  @P1 LDG.E R27, desc[UR36][R12.64+0xb4] ;  /* 0x0000b4240c1b1981 */ /* 0x000ee8000c1e1900 */
[----:B0-----:R-:W4:Y:S04]  /*8560*/  @P0 LDG.E R24, desc[UR36][R12.64+0xb0] ;  /* 0x0000b0240c180981 */ /* 0x001f28000c1e1900 */
[----:B------:R-:W4:Y:S04]  /*8570*/  @P2 LDG.E R29, desc[UR36][R12.64+0xc8] ;  /* 0x0000c8240c1d2981 */ /* 0x000f28000c1e1900 */
        /* <DEDUP_REMOVED lines=11> */
[----:B----4-:R-:W-:Y:S02]  /*8630*/  @P0 LOP3.LUT R3, R3, R24, RZ, 0x3c, !PT ;  /* 0x0000001803030212 */ /* 0x010fe400078e3cff */
        /* <DEDUP_REMOVED lines=9> */
[----:B------:R-:W-:Y:S02]  /*86d0*/  @P0 LOP3.LUT R5, R5, R22, RZ, 0x3c, !PT ;  /* 0x0000001605050212 */ /* 0x000fe400078e3cff */
[----:B------:R-:W-:Y:S01]  /*86e0*/  LOP3.LUT P0, RZ, R20, 0x8000, RZ, 0xc0, !PT ;  /* 0x0000800014ff7812 */ /* 0x000fe2000780c0ff */
[----:B------:R-:W4:Y:S04]  /*86f0*/  @P5 LDG.E R22, desc[UR36][R12.64+0x114] ;  /* 0x000114240c165981 */ /* 0x000f28000c1e1900 */
[----:B------:R-:W4:Y:S01]  /*8700*/  @P4 LDG.E R20, desc[UR36][R12.64+0x100] ;  /* 0x000100240c144981 */ /* 0x000f22000c1e1900 */
[----:B------:R-:W-:-:S03]  /*8710*/  @P2 LOP3.LUT R3, R3, R16, RZ, 0x3c, !PT ;  /* 0x0000001003032212 */ /* 0x000fc600078e3cff */
[----:B------:R-:W4:Y:S01]  /*8720*/  @P4 LDG.E R16, desc[UR36][R12.64+0xf8] ;  /* 0x0000f8240c104981 */ /* 0x000f22000c1e1900 */
[----:B--2---:R-:W-:-:S03]  /*8730*/  @P4 LOP3.LUT R0, R0, R15, RZ, 0x3c, !PT ;  /* 0x0000000f00004212 */ /* 0x004fc600078e3cff */
[----:B------:R-:W2:Y:S04]  /*8740*/  @P0 LDG.E R31, desc[UR36][R12.64+0x12c] ;  /* 0x00012c240c1f0981 */ /* 0x000ea8000c1e1900 */
[----:B------:R-:W2:Y:S01]  /*8750*/  @P2 LDG.E R15, desc[UR36][R12.64+0xcc] ;  /* 0x0000cc240c0f2981 */ /* 0x000ea2000c1e1900 */
[----:B------:R-:W-:-:S03]  /*8760*/  @P3 LOP3.LUT R3, R3, R14, RZ, 0x3c, !PT ;  /* 0x0000000e03033212 */ /* 0x000fc600078e3cff */
[----:B------:R-:W2:Y:S01]  /*8770*/  @P2 LDG.E R14, desc[UR36][R12.64+0xd0] ;  /* 0x0000d0240c0e2981 */ /* 0x000ea2000c1e1900 */
[----:B---3--:R-:W-:-:S03]  /*8780*/  @P1 LOP3.LUT R2, R2, R27, RZ, 0x3c, !PT ;  /* 0x0000001b02021212 */ /* 0x008fc600078e3cff */
[----:B------:R-:W3:Y:S01]  /*8790*/  @P3 LDG.E R27, desc[UR36][R12.64+0xe8] ;  /* 0x0000e8240c1b3981 */ /* 0x000ee2000c1e1900 */
[----:B----4-:R-:W-:-:S03]  /*87a0*/  @P5 LOP3.LUT R0, R0, R17, RZ, 0x3c, !PT ;  /* 0x0000001100005212 */ /* 0x010fc600078e3cff */
[----:B------:R-:W4:Y:S01]  /*87b0*/  @P2 LDG.E R17, desc[UR36][R12.64+0xd4] ;  /* 0x0000d4240c112981 */ /* 0x000f22000c1e1900 */
[----:B------:R-:W-:-:S03]  /*87c0*/  @P1 LOP3.LUT R4, R4, R23, RZ, 0x3c, !PT ;  /* 0x0000001704041212 */ /* 0x000fc600078e3cff */
[----:B------:R-:W3:Y:S01]  /*87d0*/  @P3 LDG.E R23, desc[UR36][R12.64+0xe0] ;  /* 0x0000e0240c173981 */ /* 0x000ee2000c1e1900 */
[----:B------:R-:W-:-:S03]  /*87e0*/  @P1 LOP3.LUT R5, R5, R18, RZ, 0x3c, !PT ;  /* 0x0000001205051212 */ /* 0x000fc600078e3cff */
[----:B------:R-:W3:Y:S01]  /*87f0*/  @P3 LDG.E R18, desc[UR36][R12.64+0xe4] ;  /* 0x0000e4240c123981 */ /* 0x000ee2000c1e1900 */
[----:B------:R-:W-:-:S03]  /*8800*/  @P6 LOP3.LUT R0, R0, R29, RZ, 0x3c, !PT ;  /* 0x0000001d00006212 */ /* 0x000fc600078e3cff */
[----:B------:R-:W3:Y:S01]  /*8810*/  @P4 LDG.E R29, desc[UR36][R12.64+0xf4] ;  /* 0x0000f4240c1d4981 */ /* 0x000ee2000c1e1900 */
[----:B------:R-:W-:-:S03]  /*8820*/  @P4 LOP3.LUT R3, R3, R20, RZ, 0x3c, !PT ;  /* 0x0000001403034212 */ /* 0x000fc600078e3cff */
[----:B------:R-:W3:Y:S01]  /*8830*/  @P6 LDG.E R20, desc[UR36][R12.64+0x128] ;  /* 0x000128240c146981 */ /* 0x000ee2000c1e1900 */
[----:B--2---:R-:W-:-:S03]  /*8840*/  @P2 LOP3.LUT R4, R4, R15, RZ, 0x3c, !PT ;  /* 0x0000000f04042212 */ /* 0x004fc600078e3cff */
[----:B------:R-:W2:Y:S01]  /*8850*/  @P4 LDG.E R15, desc[UR36][R12.64+0xfc] ;  /* 0x0000fc240c0f4981 */ /* 0x000ea2000c1e1900 */
[----:B------:R-:W-:-:S03]  /*8860*/  @P2 LOP3.LUT R5, R5, R14, RZ, 0x3c, !PT ;  /* 0x0000000e05052212 */ /* 0x000fc600078e3cff */
[----:B------:R-:W2:Y:S01]  /*8870*/  @P5 LDG.E R14, desc[UR36][R12.64+0x10c] ;  /* 0x00010c240c0e5981 */ /* 0x000ea2000c1e1900 */
[----:B------:R-:W-:Y:S02]  /*8880*/  @P5 LOP3.LUT R3, R3, R22, RZ, 0x3c, !PT ;  /* 0x0000001603035212 */ /* 0x000fe400078e3cff */
[----:B----4-:R-:W-:Y:S02]  /*8890*/  @P2 LOP3.LUT R2, R2, R17, RZ, 0x3c, !PT ;  /* 0x0000001102022212 */ /* 0x010fe400078e3cff */
[----:B------:R-:W4:Y:S01]  /*88a0*/  @P5 LDG.E R17, desc[UR36][R12.64+0x108] ;  /* 0x000108240c115981 */ /* 0x000f22000c1e1900 */
[----:B---3--:R-:W-:-:S03]  /*88b0*/  @P3 LOP3.LUT R4, R4, R23, RZ, 0x3c, !PT ;  /* 0x0000001704043212 */ /* 0x008fc600078e3cff */
[----:B------:R-:W3:Y:S01]  /*88c0*/  @P5 LDG.E R23, desc[UR36][R12.64+0x110] ;  /* 0x000110240c175981 */ /* 0x000ee2000c1e1900 */
[----:B------:R-:W-:Y:S02]  /*88d0*/  @P3 LOP3.LUT R5, R5, R18, RZ, 0x3c, !PT ;  /* 0x0000001205053212 */ /* 0x000fe400078e3cff */
[----:B------:R-:W-:Y:S01]  /*88e0*/  @P3 LOP3.LUT R2, R2, R27, RZ, 0x3c, !PT ;  /* 0x0000001b02023212 */ /* 0x000fe200078e3cff */
[----:B------:R-:W3:Y:S01]  /*88f0*/  @P0 LDG.E R18, desc[UR36][R12.64+0x134] ;  /* 0x000134240c120981 */ /* 0x000ee2000c1e1900 */
[----:B------:R-:W-:Y:S02]  /*8900*/  @P4 LOP3.LUT R4, R4, R29, RZ, 0x3c, !PT ;  /* 0x0000001d04044212 */ /* 0x000fe400078e3cff */
[----:B------:R-:W-:Y:S01]  /*8910*/  @P4 LOP3.LUT R5, R5, R16, RZ, 0x3c, !PT ;  /* 0x0000001005054212 */ /* 0x000fe200078e3cff */
[----:B------:R-:W3:Y:S01]  /*8920*/  @P6 LDG.E R27, desc[UR36][R12.64+0x11c] ;  /* 0x00011c240c1b6981 */ /* 0x000ee2000c1e1900 */
[----:B------:R-:W-:-:S03]  /*8930*/  @P0 LOP3.LUT R0, R0, R31, RZ, 0x3c, !PT ;  /* 0x0000001f00000212 */ /* 0x000fc600078e3cff */
[----:B------:R-:W3:Y:S04]  /*8940*/  @P6 LDG.E R16, desc[UR36][R12.64+0x120] ;  /* 0x000120240c106981 */ /* 0x000ee8000c1e1900 */
[----:B------:R-:W3:Y:S01]  /*8950*/  @P6 LDG.E R29, desc[UR36][R12.64+0x124] ;  /* 0x000124240c1d6981 */ /* 0x000ee2000c1e1900 */
[----:B------:R-:W-:-:S03]  /*8960*/  @P6 LOP3.LUT R3, R3, R20, RZ, 0x3c, !PT ;  /* 0x0000001403036212 */ /* 0x000fc600078e3cff */
[----:B------:R-:W3:Y:S04]  /*8970*/  @P0 LDG.E R20, desc[UR36][R12.64+0x13c] ;  /* 0x00013c240c140981 */ /* 0x000ee8000c1e1900 */
[----:B------:R-:W3:Y:S01]  /*8980*/  @P0 LDG.E R31, desc[UR36][R12.64+0x138] ;  /* 0x000138240c1f0981 */ /* 0x000ee2000c1e1900 */
[----:B--2---:R-:W-:-:S03]  /*8990*/  @P4 LOP3.LUT R2, R2, R15, RZ, 0x3c, !PT ;  /* 0x0000000f02024212 */ /* 0x004fc600078e3cff */
[----:B------:R-:W2:Y:S01]  /*89a0*/  @P0 LDG.E R15, desc[UR36][R12.64+0x130] ;  /* 0x000130240c0f0981 */ /* 0x000ea2000c1e1900 */
[----:B------:R-:W-:Y:S01]  /*89b0*/  UIADD3 UR5, UPT, UPT, UR5, 0x10, URZ ;  /* 0x0000001005057890 */ /* 0x000fe2000fffe0ff */
[----:B------:R-:W-:-:S03]  /*89c0*/  @P5 LOP3.LUT R5, R5, R14, RZ, 0x3c, !PT ;  /* 0x0000000e05055212 */ /* 0x000fc600078e3cff */
[----:B------:R-:W-:Y:S01]  /*89d0*/  UISETP.NE.AND UP0, UPT, UR5, 0x20, UPT ;  /* 0x000000200500788c */ /* 0x000fe2000bf05270 */
[----:B----4-:R-:W-:Y:S02]  /*89e0*/  @P5 LOP3.LUT R4, R4, R17, RZ, 0x3c, !PT ;  /* 0x0000001104045212 */ /* 0x010fe400078e3cff */
[----:B---3--:R-:W-:Y:S02]  /*89f0*/  @P5 LOP3.LUT R2, R2, R23, RZ, 0x3c, !PT ;  /* 0x0000001702025212 */ /* 0x008fe400078e3cff */
[----:B------:R-:W-:Y:S02]  /*8a00*/  @P6 LOP3.LUT R4, R4, R27, RZ, 0x3c, !PT ;  /* 0x0000001b04046212 */ /* 0x000fe400078e3cff */
[----:B------:R-:W-:Y:S02]  /*8a10*/  @P6 LOP3.LUT R5, R5, R16, RZ, 0x3c, !PT ;  /* 0x0000001005056212 */ /* 0x000fe400078e3cff */
[----:B------:R-:W-:Y:S02]  /*8a20*/  @P6 LOP3.LUT R2, R2, R29, RZ, 0x3c, !PT ;  /* 0x0000001d02026212 */ /* 0x000fe400078e3cff */
[----:B------:R-:W-:-:S02]  /*8a30*/  @P0 LOP3.LUT R5, R5, R18, RZ, 0x3c, !PT ;  /* 0x0000001205050212 */ /* 0x000fc400078e3cff */
[----:B------:R-:W-:Y:S02]  /*8a40*/  @P0 LOP3.LUT R3, R3, R20, RZ, 0x3c, !PT ;  /* 0x0000001403030212 */ /* 0x000fe400078e3cff */
[----:B------:R-:W-:Y:S02]  /*8a50*/  @P0 LOP3.LUT R2, R2, R31, RZ, 0x3c, !PT ;  /* 0x0000001f02020212 */ /* 0x000fe400078e3cff */
[----:B--2---:R-:W-:Y:S01]  /*8a60*/  @P0 LOP3.LUT R4, R4, R15, RZ, 0x3c, !PT ;  /* 0x0000000f04040212 */ /* 0x004fe200078e3cff */
[----:B------:R-:W-:Y:S06]  /*8a70*/  BRA.U UP0, `(.L_x_79) ;  /* 0xfffffff500487547 */ /* 0x000fec000b83ffff */
[----:B------:R-:W-:-:S04]  /*8a80*/  UIADD3 UR4, UPT, UPT, UR4, 0x1, URZ ;  /* 0x0000000104047890 */ /* 0x000fc8000fffe0ff */
[----:B------:R-:W-:-:S09]  /*8a90*/  UISETP.NE.AND UP0, UPT, UR4, 0x5, UPT ;  /* 0x000000050400788c */ /* 0x000fd2000bf05270 */
[----:B------:R-:W-:Y:S05]  /*8aa0*/  BRA.U UP0, `(.L_x_80) ;  /* 0xfffffff5002c7547 */ /* 0x000fea000b83ffff */
[----:B------:R1:W-:Y:S01]  /*8ab0*/  STL.64 [R1+0x8], R4 ;  /* 0x0000080401007387 */ /* 0x0003e20000100a00 */
[----:B------:R-:W-:-:S03]  /*8ac0*/  ISETP.NE.U32.AND P0, PT, R19, 0x1, PT ;  /* 0x000000011300780c */ /* 0x000fc60003f05070 */
[----:B------:R1:W-:Y:S01]  /*8ad0*/  STL.64 [R1+0x10], R2 ;  /* 0x0000100201007387 */ /* 0x0003e20000100a00 */
[----:B------:R-:W-:-:S03]  /*8ae0*/  ISETP.NE.AND.EX P0, PT, RZ, RZ, PT, P0 ;  /* 0x000000ffff00720c */ /* 0x000fc60003f05300 */
[----:B------:R1:W-:Y:S10]  /*8af0*/  STL [R1+0x4], R0 ;  /* 0x0000040001007387 */ /* 0x0003f40000100800 */
[----:B-1----:R-:W-:Y:S05]  /*8b00*/  @!P0 BRA `(.L_x_78) ;  /* 0x0000001400f48947 */ /* 0x002fea0003800000 */
[----:B------:R-:W-:Y:S01]  /*8b10*/  UMOV UR4, URZ ;  /* 0x000000ff00047c82 */ /* 0x000fe20008000000 */
[----:B------:R-:W-:Y:S01]  /*8b20*/  IMAD.MOV.U32 R0, RZ, RZ, RZ ;  /* 0x000000ffff007224 */ /* 0x000fe200078e00ff */
[----:B------:R-:W-:Y:S01]  /*8b30*/  CS2R R4, SRZ ;  /* 0x0000000000047805 */ /* 0x000fe2000001ff00 */
[----:B------:R-:W-:Y:S02]  /*8b40*/  IMAD.MOV.U32 R2, RZ, RZ, RZ ;  /* 0x000000ffff027224 */ /* 0x000fe400078e00ff */
[----:B------:R-:W-:-:S07]  /*8b50*/  IMAD.U32 R3, RZ, RZ, UR4 ;  /* 0x00000004ff037e24 */ /* 0x000fce000f8e00ff */
.L_x_82:
[----:B------:R-:W-:Y:S02]  /*8b60*/  ULEA UR5, UR4, UR38, 0x2 ;  /* 0x0000002604057291 */ /* 0x000fe4000f8e10ff */
[----:B------:R-:W-:-:S07]  /*8b70*/  USHF.L.U32 UR8, UR4, 0x5, URZ ;  /* 0x0000000504087899 */ /* 0x000fce00080006ff */
[----:B------:R-:W5:Y:S01]  /*8b80*/  LDL R21, [UR5+0x4] ;  /* 0x00000405ff157983 */ /* 0x000f620008100800 */
[----:B------:R-:W-:-:S05]  /*8b90*/  UMOV UR5, URZ ;  /* 0x000000ff00057c82 */ /* 0x000fca0008000000 */
.L_x_81:
        /* <DEDUP_REMOVED lines=179> */
[----:B------:R1:W-:Y:S01]  /*96d0*/  STL [R1+0x4], R0 ;  /* 0x0000040001007387 */ /* 0x0003e20000100800 */
[----:B------:R-:W-:-:S03]  /*96e0*/  ISETP.NE.AND.EX P0, PT, RZ, RZ, PT, P0 ;  /* 0x000000ffff00720c */ /* 0x000fc60003f05300 */
[----:B------:R1:W-:Y:S10]  /*96f0*/  STL.64 [R1+0x10], R2 ;  /* 0x0000100201007387 */ /* 0x0003f40000100a00 */
[----:B------:R-:W-:Y:S05]  /*9700*/  @P0 BRA `(.L_x_78) ;  /* 0x0000000800f40947 */ /* 0x000fea0003800000 */
[----:B------:R-:W-:Y:S01]  /*9710*/  UMOV UR4, URZ ;  /* 0x000000ff00047c82 */ /* 0x000fe20008000000 */
[----:B-1----:R-:W-:Y:S01]  /*9720*/  IMAD.MOV.U32 R0, RZ, RZ, RZ ;  /* 0x000000ffff007224 */ /* 0x002fe200078e00ff */
[----:B------:R-:W-:Y:S01]  /*9730*/  CS2R R4, SRZ ;  /* 0x0000000000047805 */ /* 0x000fe2000001ff00 */
[----:B------:R-:W-:Y:S02]  /*9740*/  IMAD.MOV.U32 R2, RZ, RZ, RZ ;  /* 0x000000ffff027224 */ /* 0x000fe400078e00ff */
[----:B------:R-:W-:-:S07]  /*9750*/  IMAD.U32 R3, RZ, RZ, UR4 ;  /* 0x00000004ff037e24 */ /* 0x000fce000f8e00ff */
.L_x_84:
[----:B------:R-:W-:Y:S02]  /*9760*/  ULEA UR5, UR4, UR38, 0x2 ;  /* 0x0000002604057291 */ /* 0x000fe4000f8e10ff */
[----:B------:R-:W-:-:S07]  /*9770*/  USHF.L.U32 UR8, UR4, 0x5, URZ ;  /* 0x0000000504087899 */ /* 0x000fce00080006ff */
[----:B------:R-:W5:Y:S01]  /*9780*/  LDL R20, [UR5+0x4] ;  /* 0x00000405ff147983 */ /* 0x000f620008100800 */
[----:B------:R-:W-:-:S05]  /*9790*/  UMOV UR5, URZ ;  /* 0x000000ff00057c82 */ /* 0x000fca0008000000 */
.L_x_83:
        /* <DEDUP_REMOVED lines=13> */
[----:B------:R-:W4:Y:S04]  /*9870*/  @P4 LDG.E R23, desc[UR36][R12.64+0x50] ;  /* 0x000050240c174981 */ /* 0x000f28000c1e1900 */
[----:B------:R-:W4:Y:S04]  /*9880*/  @!P0 LDG.E R16, desc[UR36][R12.64+0x10] ;  /* 0x000010240c108981 */ /* 0x000f28000c1e1900 */
[----:B------:R-:W4:Y:S04]  /*9890*/  @P1 LDG.E R18, desc[UR36][R12.64+0x1c] ;  /* 0x00001c240c121981 */ /* 0x000f28000c1e1900 */
[----:B------:R-:W4:Y:S04]  /*98a0*/  @P1 LDG.E R24, desc[UR36][R12.64+0x24] ;  /* 0x000024240c181981 */ /* 0x000f28000c1e1900 */
        /* <DEDUP_REMOVED lines=11> */
[----:B------:R-:W-:-:S03]  /*9960*/  @P4 LOP3.LUT R0, R0, R23, RZ, 0x3c, !PT ;  /* 0x0000001700004212 */ /* 0x000fc600078e3cff */
[----:B------:R-:W4:Y:S01]  /*9970*/  @P3 LDG.E R23, desc[UR36][R12.64+0x48] ;  /* 0x000048240c173981 */ /* 0x000f22000c1e1900 */
[----:B------:R-:W-:-:S03]  /*9980*/  @!P0 LOP3.LUT R3, R3, R16, RZ, 0x3c, !PT ;  /* 0x0000001003038212 */ /* 0x000fc600078e3cff */
[----:B------:R-:W4:Y:S01]  /*9990*/  @P2 LDG.E R16, desc[UR36][R12.64+0x38] ;  /* 0x000038240c102981 */ /* 0x000f22000c1e1900 */
[----:B------:R-:W-:-:S03]  /*99a0*/  @P1 LOP3.LUT R5, R5, R18, RZ, 0x3c, !PT ;  /* 0x0000001205051212 */ /* 0x000fc600078e3cff */
        /* <DEDUP_REMOVED lines=25> */
[----:B------:R-:W-:Y:S02]  /*9b40*/  LOP3.LUT P0, RZ, R22, 0x80, RZ, 0xc0, !PT ;  /* 0x0000008016ff7812 */ /* 0x000fe4000780c0ff */
[----:B------:R-:W-:Y:S02]  /*9b50*/  @P3 LOP3.LUT R2, R2, R23, RZ, 0x3c, !PT ;  /* 0x0000001702023212 */ /* 0x000fe400078e3cff */
[----:B------:R-:W-:Y:S02]  /*9b60*/  @P3 LOP3.LUT R3, R3, R14, RZ, 0x3c, !PT ;  /* 0x0000000e03033212 */ /* 0x000fe400078e3cff */
[----:B------:R-:W4:Y:S01]  /*9b70*/  @P5 LDG.E R14, desc[UR36][R12.64+0x74] ;  /* 0x000074240c0e5981 */ /* 0x000f22000c1e1900 */
[----:B------:R-:W-:-:S03]  /*9b80*/  @P4 LOP3.LUT R5, R5, R16, RZ, 0x3c, !PT ;  /* 0x0000001005054212 */ /* 0x000fc600078e3cff */
[----:B------:R-:W4:Y:S01]  /*9b90*/  @P6 LDG.E R16, desc[UR36][R12.64+0x80] ;  /* 0x000080240c106981 */ /* 0x000f22000c1e1900 */
[----:B------:R-:W-:-:S03]  /*9ba0*/  @P4 LOP3.LUT R3, R3, R18, RZ, 0x3c, !PT ;  /* 0x0000001203034212 */ /* 0x000fc600078e3cff */
[----:B------:R-:W4:Y:S01]  /*9bb0*/  @P6 LDG.E R18, desc[UR36][R12.64+0x88] ;  /* 0x000088240c126981 */ /* 0x000f22000c1e1900 */
[----:B------:R-:W-:-:S03]  /*9bc0*/  @P5 LOP3.LUT R5, R5, R24, RZ, 0x3c, !PT ;  /* 0x0000001805055212 */ /* 0x000fc600078e3cff */
        /* <DEDUP_REMOVED lines=12> */
[----:B------:R-:W-:Y:S02]  /*9c90*/  @P5 LOP3.LUT R3, R3, R14, RZ, 0x3c, !PT ;  /* 0x0000000e03035212 */ /* 0x000fe400078e3cff */
[----:B------:R-:W-:Y:S02]  /*9ca0*/  @P6 LOP3.LUT R5, R5, R16, RZ, 0x3c, !PT ;  /* 0x0000001005056212 */ /* 0x000fe400078e3cff */
[----:B------:R-:W-:Y:S02]  /*9cb0*/  @P6 LOP3.LUT R3, R3, R18, RZ, 0x3c, !PT ;  /* 0x0000001203036212 */ /* 0x000fe400078e3cff */
[----:B------:R-:W-:Y:S02]  /*9cc0*/  @P0 LOP3.LUT R0, R0, R23, RZ, 0x3c, !PT ;  /* 0x0000001700000212 */ /* 0x000fe400078e3cff */
[----:B------:R-:W-:-:S02]  /*9cd0*/  @P0 LOP3.LUT R5, R5, R24, RZ, 0x3c, !PT ;  /* 0x0000001805050212 */ /* 0x000fc400078e3cff */
[----:B------:R-:W-:Y:S02]  /*9ce0*/  @P0 LOP3.LUT R3, R3, R28, RZ, 0x3c, !PT ;  /* 0x0000001c03030212 */ /* 0x000fe400078e3cff */
[----:B--2---:R-:W-:Y:S02]  /*9cf0*/  @P6 LOP3.LUT R4, R4, R15, RZ, 0x3c, !PT ;  /* 0x0000000f04046212 */ /* 0x004fe400078e3cff */
[----:B---3--:R-:W-:Y:S02]  /*9d00*/  @P6 LOP3.LUT R2, R2, R17, RZ, 0x3c, !PT ;  /* 0x0000001102026212 */ /* 0x008fe400078e3cff */
[----:B----4-:R-:W-:Y:S02]  /*9d10*/  @P0 LOP3.LUT R4, R4, R19, RZ, 0x3c, !PT ;  /* 0x0000001304040212 */ /* 0x010fe400078e3cff */
        /* <DEDUP_REMOVED lines=25> */
[----:B------:R-:W-:Y:S01]  /*9eb0*/  @P2 LOP3.LUT R0, R0, R15, RZ, 0x3c, !PT ;  /* 0x0000000f00002212 */ /* 0x000fe200078e3cff */
[----:B------:R-:W4:Y:S04]  /*9ec0*/  @P1 LDG.E R22, desc[UR36][R12.64+0xbc] ;  /* 0x0000bc240c161981 */ /* 0x000f28000c1e1900 */
[----:B------:R-:W4:Y:S01]  /*9ed0*/  @P2 LDG.E R15, desc[UR36][R12.64+0xcc] ;  /* 0x0000cc240c0f2981 */ /* 0x000f22000c1e1900 */
[----:B------:R-:W-:Y:S02]  /*9ee0*/  @P1 LOP3.LUT R3, R3, R14, RZ, 0x3c, !PT ;  /* 0x0000000e03031212 */ /* 0x000fe400078e3cff */
[----:B------:R-:W-:Y:S01]  /*9ef0*/  @P3 LOP3.LUT R0, R0, R17, RZ, 0x3c, !PT ;  /* 0x0000001100003212 */ /* 0x000fe200078e3cff */
        /* <DEDUP_REMOVED lines=13> */
[----:B------:R-:W-:Y:S02]  /*9fd0*/  @P6 LOP3.LUT R0, R0, R27, RZ, 0x3c, !PT ;  /* 0x0000001b00006212 */ /* 0x000fe400078e3cff */
[----:B------:R-:W-:Y:S01]  /*9fe0*/  @P1 LOP3.LUT R5, R5, R22, RZ, 0x3c, !PT ;  /* 0x0000001605051212 */ /* 0x000fe200078e3cff */
[----:B------:R-:W4:Y:S01]  /*9ff0*/  @P4 LDG.E R27, desc[UR36][R12.64+0xf4] ;  /* 0x0000f4240c1b4981 */ /* 0x000f22000c1e1900 */
[----:B------:R-:W-:-:S03]  /*a000*/  @P2 LOP3.LUT R4, R4, R15, RZ, 0x3c, !PT ;  /* 0x0000000f04042212 */ /* 0x000fc600078e3cff */
        /* <DEDUP_REMOVED lines=24> */
[----:B------:R-:W-:Y:S01]  /*a190*/  UIADD3 UR5, UPT, UPT, UR5, 0x10, URZ ;  /* 0x0000001005057890 */ /* 0x000fe2000fffe0ff */
[----:B------:R-:W-:-:S03]  /*a1a0*/  @P5 LOP3.LUT R4, R4, R17, RZ, 0x3c, !PT ;  /* 0x0000001104045212 */ /* 0x000fc600078e3cff */
[----:B------:R-:W-:Y:S01]  /*a1b0*/  UISETP.NE.AND UP0, UPT, UR5, 0x20, UPT ;  /* 0x000000200500788c */ /* 0x000fe2000bf05270 */
        /* <DEDUP_REMOVED lines=9> */
[----:B------:R-:W-:Y:S02]  /*a250*/  @P0 LOP3.LUT R5, R5, R22, RZ, 0x3c, !PT ;  /* 0x0000001605050212 */ /* 0x000fe400078e3cff */
[----:B------:R-:W-:Y:S01]  /*a260*/  @P0 LOP3.LUT R4, R4, R15, RZ, 0x3c, !PT ;  /* 0x0000000f04040212 */ /* 0x000fe200078e3cff */
[----:B------:R-:W-:Y:S06]  /*a270*/  BRA.U UP0, `(.L_x_83) ;  /* 0xfffffff500487547 */ /* 0x000fec000b83ffff */
[----:B------:R-:W-:-:S04]  /*a280*/  UIADD3 UR4, UPT, UPT, UR4, 0x1, URZ ;  /* 0x0000000104047890 */ /* 0x000fc8000fffe0ff */
[----:B------:R-:W-:-:S09]  /*a290*/  UISETP.NE.AND UP0, UPT, UR4, 0x5, UPT ;  /* 0x000000050400788c */ /* 0x000fd2000bf05270 */
[----:B------:R-:W-:Y:S05]  /*a2a0*/  BRA.U UP0, `(.L_x_84) ;  /* 0xfffffff5002c7547 */ /* 0x000fea000b83ffff */
[----:B------:R2:W-:Y:S04]  /*a2b0*/  STL.64 [R1+0x8], R4 ;  /* 0x0000080401007387 */ /* 0x0005e80000100a00 */
[----:B------:R2:W-:Y:S04]  /*a2c0*/  STL [R1+0x4], R0 ;  /* 0x0000040001007387 */ /* 0x0005e80000100800 */
[----:B------:R2:W-:Y:S02]  /*a2d0*/  STL.64 [R1+0x10], R2 ;  /* 0x0000100201007387 */ /* 0x0005e40000100a00 */
.L_x_78:
[----:B------:R-:W-:Y:S05]  /*a2e0*/  BSYNC.RECONVERGENT B1 ;  /* 0x0000000000017941 */ /* 0x000fea0003800200 */
.L_x_77:
[----:B------:R-:W-:Y:S01]  /*a2f0*/  ISETP.GT.U32.AND P0, PT, R25, 0x3, PT ;  /* 0x000000031900780c */ /* 0x000fe20003f04070 */
[----:B------:R-:W-:Y:S01]  /*a300*/  VIADD R11, R11, 0x1 ;  /* 0x000000010b0b7836 */ /* 0x000fe20000000000 */
[--C-:B------:R-:W-:Y:S02]  /*a310*/  SHF.R.U64 R25, R25, 0x2, R10.reuse ;  /* 0x0000000219197819 */ /* 0x100fe4000000120a */
[----:B------:R-:W-:Y:S02]  /*a320*/  ISETP.GT.U32.AND.EX P0, PT, R10, RZ, PT, P0 ;  /* 0x000000ff0a00720c */ /* 0x000fe40003f04100 */
[----:B------:R-:W-:-:S11]  /*a330*/  SHF.R.U32.HI R10, RZ, 0x2, R10 ;  /* 0x00000002ff0a7819 */ /* 0x000fd6000001160a */
[----:B------:R-:W-:Y:S05]  /*a340*/  @P0 BRA `(.L_x_85) ;  /* 0xffffffd800d80947 */ /* 0x000fea000383ffff */
.L_x_76:
[----:B------:R-:W-:Y:S05]  /*a350*/  BSYNC.RECONVERGENT B0 ;  /* 0x0000000000007941 */ /* 0x000fea0003800200 */
.L_x_75:
[----:B-1----:R-:W2:Y:S01]  /*a360*/  LDC R6, c[0x0][0x3b0] ;  /* 0x0000ec00ff067b82 */ /* 0x002ea20000000800 */
[----:B------:R-:W-:Y:S01]  /*a370*/  IABS R10, R26 ;  /* 0x0000001a000a7213 */ /* 0x000fe20000000000 */
[----:B------:R-:W1:Y:S01]  /*a380*/  LDCU UR4, c[0x0][0x3ac] ;  /* 0x00007580ff0477ac */ /* 0x000e620008000800 */
[----:B------:R-:W-:Y:S01]  /*a390*/  ISETP.GE.AND P1, PT, R26, RZ, PT ;  /* 0x000000ff1a00720c */ /* 0x000fe20003f26270 */
[----:B------:R-:W-:Y:S01]  /*a3a0*/  BSSY.RECONVERGENT B0, `(.L_x_86) ;  /* 0x0000021000007945 */ /* 0x000fe20003800200 */
[-C--:B--2---:R-:W-:Y:S02]  /*a3b0*/  IABS R2, R6.reuse ;  /* 0x0000000600027213 */ /* 0x084fe40000000000 */
[----:B------:R-:W-:Y:S02]  /*a3c0*/  LOP3.LUT R15, RZ, R6, RZ, 0x33, !PT ;  /* 0x00000006ff0f7212 */ /* 0x000fe400078e33ff */
[----:B------:R-:W2:Y:S08]  /*a3d0*/  I2F.RP R7, R2 ;  /* 0x0000000200077306 */ /* 0x000eb00000209400 */
[----:B--2---:R-:W2:Y:S02]  /*a3e0*/  MUFU.RCP R7, R7 ;  /* 0x0000000700077308 */ /* 0x004ea40000001000 */
[----:B--2---:R-:W-:-:S06]  /*a3f0*/  VIADD R4, R7, 0xffffffe ;  /* 0x0ffffffe07047836 */ /* 0x004fcc0000000000 */
[----:B------:R2:W3:Y:S02]  /*a400*/  F2I.FTZ.U32.TRUNC.NTZ R5, R4 ;  /* 0x0000000400057305 */ /* 0x0004e4000021f000 */
[----:B--2---:R-:W-:Y:S02]  /*a410*/  IMAD.MOV.U32 R4, RZ, RZ, RZ ;  /* 0x000000ffff047224 */ /* 0x004fe400078e00ff */
[----:B---3--:R-:W-:-:S04]  /*a420*/  IMAD.MOV R11, RZ, RZ, -R5 ;  /* 0x000000ffff0b7224 */ /* 0x008fc800078e0a05 */
[----:B------:R-:W-:-:S04]  /*a430*/  IMAD R11, R11, R2, RZ ;  /* 0x000000020b0b7224 */ /* 0x000fc800078e02ff */
[----:B------:R-:W-:-:S04]  /*a440*/  IMAD.HI.U32 R14, R5, R11, R4 ;  /* 0x0000000b050e7227 */ /* 0x000fc800078e0004 */
[----:B------:R-:W-:-:S04]  /*a450*/  IMAD.MOV.U32 R5, RZ, RZ, R10 ;  /* 0x000000ffff057224 */ /* 0x000fc800078e000a */
[----:B------:R-:W-:-:S04]  /*a460*/  IMAD.HI.U32 R10, R14, R5, RZ ;  /* 0x000000050e0a7227 */ /* 0x000fc800078e00ff */
[----:B------:R-:W-:-:S04]  /*a470*/  IMAD.MOV R10, RZ, RZ, -R10 ;  /* 0x000000ffff0a7224 */ /* 0x000fc800078e0a0a */
[----:B------:R-:W-:Y:S02]  /*a480*/  IMAD R7, R2, R10, R5 ;  /* 0x0000000a02077224 */ /* 0x000fe400078e0205 */
[----:B------:R-:W2:Y:S01]  /*a490*/  LDC.64 R4, c[0x0][0x388] ;  /* 0x0000e200ff047b82 */ /* 0x000ea20000000a00 */
[----:B------:R-:W-:Y:S02]  /*a4a0*/  VIADD R10, R6, 0xffffffff ;  /* 0xffffffff060a7836 */ /* 0x000fe40000000000 */
[----:B------:R-:W-:-:S13]  /*a4b0*/  ISETP.GT.U32.AND P0, PT, R2, R7, PT ;  /* 0x000000070200720c */ /* 0x000fda0003f04070 */
[----:B------:R-:W-:-:S05]  /*a4c0*/  @!P0 IMAD.IADD R7, R7, 0x1, -R2 ;  /* 0x0000000107078824 */ /* 0x000fca00078e0a02 */
[----:B------:R-:W-:-:S13]  /*a4d0*/  ISETP.GT.U32.AND P0, PT, R2, R7, PT ;  /* 0x000000070200720c */ /* 0x000fda0003f04070 */
[----:B------:R-:W-:Y:S01]  /*a4e0*/  @!P0 IMAD.IADD R7, R7, 0x1, -R2 ;  /* 0x0000000107078824 */ /* 0x000fe200078e0a02 */
[----:B------:R-:W-:-:S03]  /*a4f0*/  ISETP.NE.AND P0, PT, R6, RZ, PT ;  /* 0x000000ff0600720c */ /* 0x000fc60003f05270 */
[----:B------:R-:W-:-:S05]  /*a500*/  @!P1 IMAD.MOV R7, RZ, RZ, -R7 ;  /* 0x000000ffff079224 */ /* 0x000fca00078e0a07 */
[----:B------:R-:W-:-:S05]  /*a510*/  SEL R7, R15, R7, !P0 ;  /* 0x000000070f077207 */ /* 0x000fca0004000000 */
[----:B-12---:R-:W-:-:S07]  /*a520*/  IMAD R13, R10, UR4, R7 ;  /* 0x000000040a0d7c24 */ /* 0x006fce000f8e0207 */
.L_x_87:
[----:B------:R-:W-:-:S06]  /*a530*/  IMAD.WIDE R10, R13, 0x4, R4 ;  /* 0x000000040d0a7825 */ /* 0x000fcc00078e0204 */
[----:B------:R-:W2:Y:S01]  /*a540*/  LDG.E R10, desc[UR36][R10.64] ;  /* 0x000000240a0a7981 */ /* 0x000ea2000c1e1900 */
[C---:B------:R-:W-:Y:S01]  /*a550*/  ISETP.GT.AND P2, PT, R13.reuse, -0x1, PT ;  /* 0xffffffff0d00780c */ /* 0x040fe20003f44270 */
[----:B------:R-:W-:Y:S02]  /*a560*/  IMAD.IADD R12, R13, 0x1, -R6 ;  /* 0x000000010d0c7824 */ /* 0x000fe400078e0a06 */
[----:B------:R-:W-:Y:S02]  /*a570*/  IMAD.MOV.U32 R7, RZ, RZ, R13 ;  /* 0x000000ffff077224 */ /* 0x000fe400078e000d */
[----:B------:R-:W-:Y:S01]  /*a580*/  IMAD.MOV.U32 R13, RZ, RZ, R12 ;  /* 0x000000ffff0d7224 */ /* 0x000fe200078e000c */
[----:B--2---:R-:W-:-:S13]  /*a590*/  ISETP.NE.AND P1, PT, R10, RZ, PT ;  /* 0x000000ff0a00720c */ /* 0x004fda0003f25270 */
[----:B------:R-:W-:Y:S05]  /*a5a0*/  @P1 BRA P2, `(.L_x_87) ;  /* 0xfffffffc00e01947 */ /* 0x000fea000103ffff */
[----:B------:R-:W-:Y:S05]  /*a5b0*/  BSYNC.RECONVERGENT B0 ;  /* 0x0000000000007941 */ /* 0x000fea0003800200 */
.L_x_86:
[C---:B------:R-:W-:Y:S01]  /*a5c0*/  ISETP.GE.AND P1, PT, R7.reuse, R26, PT ;  /* 0x0000001a0700720c */ /* 0x040fe20003f26270 */
[----:B------:R-:W1:Y:S01]  /*a5d0*/  LDCU UR4, c[0x0][0x3b0] ;  /* 0x00007600ff0477ac */ /* 0x000e620008000800 */
[----:B------:R-:W-:Y:S01]  /*a5e0*/  ISETP.GT.AND P2, PT, R7, -0x1, PT ;  /* 0xffffffff0700780c */ /* 0x000fe20003f44270 */
[----:B------:R-:W-:-:S12]  /*a5f0*/  BSSY.RECONVERGENT B0, `(.L_x_88) ;  /* 0x0000042000007945 */ /* 0x000fd80003800200 */
[----:B------:R-:W-:Y:S05]  /*a600*/  @P1 BRA P2, `(.L_x_89) ;  /* 0x0000000000081947 */ /* 0x000fea0001000000 */
[----:B------:R2:W5:Y:S01]  /*a610*/  LDG.E R5, desc[UR36][R8.64] ;  /* 0x0000002408057981 */ /* 0x000562000c1e1900 */
[----:B------:R-:W-:Y:S05]  /*a620*/  BRA `(.L_x_90) ;  /* 0x0000000000f87947 */ /* 0x000fea0003800000 */
.L_x_89:
[----:B------:R-:W-:-:S05]  /*a630*/  IMAD.IADD R5, R7, 0x1, -R26 ;  /* 0x0000000107057824 */ /* 0x000fca00078e0a1a */
[----:B------:R-:W-:Y:S02]  /*a640*/  IABS R11, R5 ;  /* 0x00000005000b7213 */ /* 0x000fe40000000000 */
[----:B------:R-:W-:-:S03]  /*a650*/  LOP3.LUT R5, R5, R6, RZ, 0x3c, !PT ;  /* 0x0000000605057212 */ /* 0x000fc600078e3cff */
[----:B------:R-:W-:Y:S01]  /*a660*/  IMAD.HI.U32 R4, R14, R11, RZ ;  /* 0x0000000b0e047227 */ /* 0x000fe200078e00ff */
[----:B------:R-:W-:-:S03]  /*a670*/  ISETP.GE.AND P3, PT, R5, RZ, PT ;  /* 0x000000ff0500720c */ /* 0x000fc60003f66270 */
[----:B------:R-:W-:Y:S02]  /*a680*/  IMAD.MOV R10, RZ, RZ, -R4 ;  /* 0x000000ffff0a7224 */ /* 0x000fe400078e0a04 */
[----:B------:R-:W-:Y:S02]  /*a690*/  IMAD.MOV.U32 R5, RZ, RZ, RZ ;  /* 0x000000ffff057224 */ /* 0x000fe400078e00ff */
[----:B------:R-:W-:-:S05]  /*a6a0*/  IMAD R11, R2, R10, R11 ;  /* 0x0000000a020b7224 */ /* 0x000fca00078e020b */
[----:B------:R-:W-:-:S13]  /*a6b0*/  ISETP.GT.U32.AND P2, PT, R2, R11, PT ;  /* 0x0000000b0200720c */ /* 0x000fda0003f44070 */
[----:B------:R-:W-:Y:S02]  /*a6c0*/  @!P2 IMAD.IADD R11, R11, 0x1, -R2 ;  /* 0x000000010b0ba824 */ /* 0x000fe400078e0a02 */
[----:B------:R-:W-:-:S03]  /*a6d0*/  @!P2 VIADD R4, R4, 0x1 ;  /* 0x000000010404a836 */ /* 0x000fc60000000000 */
[----:B------:R-:W-:-:S13]  /*a6e0*/  ISETP.GE.U32.AND P1, PT, R11, R2, PT ;  /* 0x000000020b00720c */ /* 0x000fda0003f26070 */
[----:B------:R-:W-:-:S04]  /*a6f0*/  @P1 VIADD R4, R4, 0x1 ;  /* 0x0000000104041836 */ /* 0x000fc80000000000 */
[----:B------:R-:W-:-:S05]  /*a700*/  @!P3 IMAD.MOV R4, RZ, RZ, -R4 ;  /* 0x000000ffff04b224 */ /* 0x000fca00078e0a04 */
[----:B------:R-:W-:-:S04]  /*a710*/  SEL R13, R15, R4, !P0 ;  /* 0x000000040f0d7207 */ /* 0x000fc80004000000 */
[----:B------:R-:W-:-:S13]  /*a720*/  ISETP.GE.AND P0, PT, R13, RZ, PT ;  /* 0x000000ff0d00720c */ /* 0x000fda0003f06270 */
[----:B------:R-:W-:Y:S05]  /*a730*/  @!P0 BRA `(.L_x_90) ;  /* 0x0000000000b48947 */ /* 0x000fea0003800000 */
[----:B------:R-:W-:-:S07]  /*a740*/  IMAD.MOV.U32 R2, RZ, RZ, RZ ;  /* 0x000000ffff027224 */ /* 0x000fce00078e00ff */
.L_x_95:
[----:B------:R-:W2:Y:S01]  /*a750*/  LDC.64 R10, c[0x0][0x388] ;  /* 0x0000e200ff0a7b82 */ /* 0x000ea20000000a00 */
[----:B------:R-:W-:-:S13]  /*a760*/  ISETP.GE.AND P0, PT, R7, RZ, PT ;  /* 0x000000ff0700720c */ /* 0x000fda0003f06270 */
[----:B------:R-:W-:Y:S05]  /*a770*/  @!P0 BRA `(.L_x_91) ;  /* 0x0000000000248947 */ /* 0x000fea0003800000 */
[----:B------:R-:W-:Y:S01]  /*a780*/  BSSY.RELIABLE B1, `(.L_x_92) ;  /* 0x0000025000017945 */ /* 0x000fe20003800100 */
.L_x_94:
[----:B--2---:R-:W-:-:S06]  /*a790*/  IMAD.WIDE.U32 R4, R7, 0x4, R10 ;  /* 0x0000000407047825 */ /* 0x004fcc00078e000a */
[----:B------:R-:W2:Y:S01]  /*a7a0*/  LDG.E R5, desc[UR36][R4.64] ;  /* 0x0000002404057981 */ /* 0x000ea2000c1e1900 */
[----:B-1----:R-:W-:Y:S01]  /*a7b0*/  VIADD R7, R7, -UR4 ;  /* 0x8000000407077c36 */ /* 0x002fe20008000000 */
[----:B--2---:R-:W-:-:S13]  /*a7c0*/  ISETP.NE.AND P0, PT, R5, RZ, PT ;  /* 0x000000ff0500720c */ /* 0x004fda0003f05270 */
[----:B------:R-:W-:Y:S05]  /*a7d0*/  @P0 BRA `(.L_x_93) ;  /* 0x00000000007c0947 */ /* 0x000fea0003800000 */
[----:B------:R-:W-:-:S13]  /*a7e0*/  ISETP.GT.AND P0, PT, R7, -0x1, PT ;  /* 0xffffffff0700780c */ /* 0x000fda0003f04270 */
[----:B------:R-:W-:Y:S05]  /*a7f0*/  @!P0 BREAK.RELIABLE B1 ;  /* 0x0000000000018942 */ /* 0x000fea0003800100 */
[----:B------:R-:W-:Y:S05]  /*a800*/  @P0 BRA `(.L_x_94) ;  /* 0xfffffffc00e00947 */ /* 0x000fea000383ffff */
.L_x_91:
[----:B------:R-:W3:Y:S01]  /*a810*/  LDCU UR5, c[0x0][0x3a8] ;  /* 0x00007500ff0577ac */ /* 0x000ee20008000800 */
[----:B------:R-:W-:Y:S01]  /*a820*/  SHF.R.U32.HI R7, RZ, 0x2, R0 ;  /* 0x00000002ff077819 */ /* 0x000fe20000011600 */
[----:B--2---:R-:W-:-:S03]  /*a830*/  IMAD.U32 R11, RZ, RZ, UR7 ;  /* 0x00000007ff0b7e24 */ /* 0x004fc6000f8e00ff */
[----:B------:R-:W-:Y:S01]  /*a840*/  LOP3.LUT R7, R7, R0, RZ, 0x3c, !PT ;  /* 0x0000000007077212 */ /* 0x000fe200078e3cff */
[----:B------:R-:W-:-:S04]  /*a850*/  IMAD.SHL.U32 R0, R3, 0x10, RZ ;  /* 0x0000001003007824 */ /* 0x000fc800078e00ff */
[----:B------:R-:W-:-:S05]  /*a860*/  IMAD.SHL.U32 R2, R7, 0x2, RZ ;  /* 0x0000000207027824 */ /* 0x000fca00078e00ff */
[----:B------:R-:W-:Y:S01]  /*a870*/  LOP3.LUT R0, R7, R2, R0, 0x96, !PT ;  /* 0x0000000207007212 */ /* 0x000fe200078e9600 */
[----:B---3--:R-:W2:Y:S03]  /*a880*/  I2F.U32.RP R6, UR5 ;  /* 0x0000000500067d06 */ /* 0x008ea60008209000 */
[----:B------:R-:W-:Y:S02]  /*a890*/  LOP3.LUT R0, R0, R3, RZ, 0x3c, !PT ;  /* 0x0000000300007212 */ /* 0x000fe400078e3cff */
[----:B------:R-:W-:Y:S02]  /*a8a0*/  ISETP.NE.U32.AND P1, PT, RZ, UR5, PT ;  /* 0x00000005ff007c0c */ /* 0x000fe4000bf25070 */
[----:B------:R-:W-:Y:S01]  /*a8b0*/  IADD3 R0, PT, PT, R11, 0x587c5, R0 ;  /* 0x000587c50b007810 */ /* 0x000fe20007ffe000 */
[----:B--2---:R-:W2:Y:S02]  /*a8c0*/  MUFU.RCP R6, R6 ;  /* 0x0000000600067308 */ /* 0x004ea40000001000 */
[----:B--2---:R-:W-:-:S06]  /*a8d0*/  VIADD R4, R6, 0xffffffe ;  /* 0x0ffffffe06047836 */ /* 0x004fcc0000000000 */
[----:B------:R2:W3:Y:S02]  /*a8e0*/  F2I.FTZ.U32.TRUNC.NTZ R5, R4 ;  /* 0x0000000400057305 */ /* 0x0004e4000021f000 */
[----:B--2---:R-:W-:Y:S02]  /*a8f0*/  IMAD.MOV.U32 R4, RZ, RZ, RZ ;  /* 0x000000ffff047224 */ /* 0x004fe400078e00ff */
[----:B---3--:R-:W-:-:S04]  /*a900*/  IMAD.MOV R10, RZ, RZ, -R5 ;  /* 0x000000ffff0a7224 */ /* 0x008fc800078e0a05 */
[----:B------:R-:W-:-:S04]  /*a910*/  IMAD R7, R10, UR5, RZ ;  /* 0x000000050a077c24 */ /* 0x000fc8000f8e02ff */
[----:B------:R-:W-:-:S06]  /*a920*/  IMAD.HI.U32 R7, R5, R7, R4 ;  /* 0x0000000705077227 */ /* 0x000fcc00078e0004 */
[----:B------:R-:W-:-:S04]  /*a930*/  IMAD.HI.U32 R2, R7, R0, RZ ;  /* 0x0000000007027227 */ /* 0x000fc800078e00ff */
[----:B------:R-:W-:-:S04]  /*a940*/  IMAD.MOV R3, RZ, RZ, -R2 ;  /* 0x000000ffff037224 */ /* 0x000fc800078e0a02 */
[----:B------:R-:W-:-:S05]  /*a950*/  IMAD R0, R3, UR5, R0 ;  /* 0x0000000503007c24 */ /* 0x000fca000f8e0200 */
[----:B------:R-:W-:-:S13]  /*a960*/  ISETP.GE.U32.AND P0, PT, R0, UR5, PT ;  /* 0x0000000500007c0c */ /* 0x000fda000bf06070 */
[----:B------:R-:W-:-:S05]  /*a970*/  @P0 VIADD R0, R0, -UR5 ;  /* 0x8000000500000c36 */ /* 0x000fca0008000000 */
[----:B------:R-:W-:-:S13]  /*a980*/  ISETP.GE.U32.AND P0, PT, R0, UR5, PT ;  /* 0x0000000500007c0c */ /* 0x000fda000bf06070 */
[----:B------:R-:W-:Y:S01]  /*a990*/  @P0 VIADD R0, R0, -UR5 ;  /* 0x8000000500000c36 */ /* 0x000fe20008000000 */
[----:B------:R-:W-:-:S05]  /*a9a0*/  @!P1 LOP3.LUT R0, RZ, UR5, RZ, 0x33, !PT ;  /* 0x00000005ff009c12 */ /* 0x000fca000f8e33ff */
[----:B------:R-:W-:Y:S01]  /*a9b0*/  VIADD R5, R0, 0x1 ;  /* 0x0000000100057836 */ /* 0x000fe20000000000 */
[----:B------:R-:W-:Y:S06]  /*a9c0*/  BRA `(.L_x_90) ;  /* 0x0000000000107947 */ /* 0x000fec0003800000 */
.L_x_93:
[----:B------:R-:W-:Y:S05]  /*a9d0*/  BSYNC.RELIABLE B1 ;  /* 0x0000000000017941 */ /* 0x000fea0003800100 */
.L_x_92:
[C---:B------:R-:W-:Y:S01]  /*a9e0*/  ISETP.NE.AND P0, PT, R2.reuse, R13, PT ;  /* 0x0000000d0200720c */ /* 0x040fe20003f05270 */
[----:B------:R-:W-:-:S12]  /*a9f0*/  VIADD R2, R2, 0x1 ;  /* 0x0000000102027836 */ /* 0x000fd80000000000 */
[----:B------:R-:W-:Y:S05]  /*aa00*/  @P0 BRA `(.L_x_95) ;  /* 0xfffffffc00500947 */ /* 0x000fea000383ffff */
.L_x_90:
[----:B-1----:R-:W-:Y:S05]  /*aa10*/  BSYNC.RECONVERGENT B0 ;  /* 0x0000000000007941 */ /* 0x002fea0003800200 */
.L_x_88:
[----:B------:R-:W-:Y:S05]  /*aa20*/  WARPSYNC.ALL ;  /* 0x0000000000007948 */ /* 0x000fea0003800000 */
[----:B------:R-:W-:Y:S06]  /*aa30*/  BAR.SYNC.DEFER_BLOCKING 0x0 ;  /* 0x0000000000007b1d */ /* 0x000fec0000010000 */
[----:B-----5:R-:W-:Y:S02]  /*aa40*/  STG.E desc[UR36][R8.64], R5 ;  /* 0x0000000508007986 */ /* 0x020fe4000c101924 */
[----:B------:R-:W-:Y:S06]  /*aa50*/  BAR.SYNC.DEFER_BLOCKING 0x0 ;  /* 0x0000000000007b1d */ /* 0x000fec0000010000 */
[----:B------:R-:W-:Y:S05]  /*aa60*/  EXIT ;  /* 0x000000000000794d */ /* 0x000fea0003800000 */
.L_x_96:
[----:B------:R-:W-:-:S00]  /*aa70*/  BRA `(.L_x_96) ;  /* 0xfffffffc00fc7947 */ /* 0x000fc0000383ffff */
[----:B------:R-:W-:-:S00]  /*aa80*/  NOP ;  /* 0x0000000000007918 */ /* 0x000fc00000000000 */
[----:B------:R-:W-:-:S00]  /*aa90*/  NOP ;  /* 0x0000000000007918 */ /* 0x000fc00000000000 */
[----:B------:R-:W-:-:S00]  /*aaa0*/  NOP ;  /* 0x0000000000007918 */ /* 0x000fc00000000000 */
[----:B------:R-:W-:-:S00]  /*aab0*/  NOP ;  /* 0x0000000000007918 */ /* 0x000fc00000000000 */
[----:B------:R-:W-:-:S00]  /*aac0*/  NOP ;  /* 0x0000000000007918 */ /* 0x000fc00000000000 */
[----:B------:R-:W-:-:S00]  /*aad0*/  NOP ;  /* 0x0000000000007918 */ /* 0x000fc00000000000 */
[----:B------:R-:W-:-:S00]  /*aae0*/  NOP ;  /* 0x0000000000007918 */ /* 0x000fc00000000000 */
[----:B------:R-:W-:-:S00]  /*aaf0*/  NOP ;  /* 0x0000000000007918 */ /* 0x000fc00000000000 */
.L_x_97:


//--------------------- .nv.global.init           --------------------------
	.section	.nv.global.init,"aw",@progbits
	.align	4
.nv.global.init:
	.type		mrg32k3aM1SubSeq,@object
	.size		mrg32k3aM1SubSeq,(mrg32k3aM2SubSeq - mrg32k3aM1SubSeq)
mrg32k3aM1SubSeq:
        /*0000*/ 	.byte	0x0b, 0xcc, 0xee, 0x04, 0x73, 0x29, 0x8b, 0x6f, 0xf6, 0x53, 0x03, 0xf6, 0x23, 0xf6, 0xea, 0xda
        /* <DEDUP_REMOVED lines=125> */
	.type		mrg32k3aM2SubSeq,@object
	.size		mrg32k3aM2SubSeq,(mrg32k3aM1 - mrg32k3aM2SubSeq)
mrg32k3aM2SubSeq:
        /* <DEDUP_REMOVED lines=126> */
	.type		mrg32k3aM1,@object
	.size		mrg32k3aM1,(mrg32k3aM1Seq - mrg32k3aM1)
mrg32k3aM1:
        /* <DEDUP_REMOVED lines=144> */
	.type		mrg32k3aM1Seq,@object
	.size		mrg32k3aM1Seq,(mrg32k3aM2 - mrg32k3aM1Seq)
mrg32k3aM1Seq:
        /* <DEDUP_REMOVED lines=144> */
	.type		mrg32k3aM2,@object
	.size		mrg32k3aM2,(mrg32k3aM2Seq - mrg32k3aM2)
mrg32k3aM2:
        /* <DEDUP_REMOVED lines=144> */
	.type		mrg32k3aM2Seq,@object
	.size		mrg32k3aM2Seq,(precalc_xorwow_matrix - mrg32k3aM2Seq)
mrg32k3aM2Seq:
        /* <DEDUP_REMOVED lines=144> */
	.type		precalc_xorwow_matrix,@object
	.size		precalc_xorwow_matrix,(precalc_xorwow_offset_matrix - precalc_xorwow_matrix)
precalc_xorwow_matrix:
        /* <DEDUP_REMOVED lines=6400> */
	.type		precalc_xorwow_offset_matrix,@object
	.size		precalc_xorwow_offset_matrix,(.L_1 - precalc_xorwow_offset_matrix)
precalc_xorwow_offset_matrix:
        /* <DEDUP_REMOVED lines=6400> */
.L_1:


//--------------------- .nv.shared._Z9addKernelPiS_S_iyiii --------------------------
	.section	.nv.shared._Z9addKernelPiS_S_iyiii,"aw",@nobits
	.sectionflags	@""
	.align	16
	.zero		1024


//--------------------- .nv.shared.reserved.0     --------------------------
	.section	.nv.shared.reserved.0,"aw",@nobits
	.weak		__nv_reservedSMEM_offset_0_alias
	.size		__nv_reservedSMEM_offset_0_alias, 0, 64
	.other		__nv_reservedSMEM_offset_0_alias,@"STO_CUDA_RESERVED_SHARED STV_DEFAULT"
__nv_reservedSMEM_offset_0_alias:
	.zero		0
	.zero		64


//--------------------- .nv.constant0._Z9addKernelPiS_S_iyiii --------------------------
	.section	.nv.constant0._Z9addKernelPiS_S_iyiii,"a",@progbits
	.sectionflags	@""
	.align	4
.nv.constant0._Z9addKernelPiS_S_iyiii:
	.zero		948


//--------------------- SYMBOLS --------------------------

	.type		.nv.reservedSmem.offset0,@object
	.size		.nv.reservedSmem.offset0,0x4
	.type		.nv.reservedSmem.cap,@object
	.size		.nv.reservedSmem.cap,0x4
	.type		malloc,@function
